	.target	sm_90a

	.elftype	@"ET_EXEC"


//--------------------- .note.nv.tkinfo           --------------------------
	.section	.note.nv.tkinfo,"",@"SHT_NOTE"
	.sectionflags	@"SHF_NOTE_NV_TKINFO"
	.tkinfo
        /*0018*/ 	.word	0x00000002
        /*0030*/ 	.string	""
        /*0030*/ 	.string	"ptxas"
        /*0030*/ 	.string	"Cuda compilation tools, release 13.0, V13.0.88"
        /*0030*/ 	.string	"Build cuda_13.0.r13.0/compiler.36424714_0"
        /*0030*/ 	.string	"-arch sm_90a -m 64 "



//--------------------- .note.nv.cuinfo           --------------------------
	.section	.note.nv.cuinfo,"",@"SHT_NOTE"
	.sectionflags	@"SHF_NOTE_NV_CUINFO"
        /*0018*/ 	.short	0x0002
        /*001a*/ 	.short	0x005a
        /*001c*/ 	.short	0x0082
	.zero		2


//--------------------- .nv.info                  --------------------------
	.section	.nv.info,"",@"SHT_CUDA_INFO"
	.align	4


	//----- nvinfo : EIATTR_REGCOUNT
	.align		4
        /*0000*/ 	.byte	0x04, 0x2f
        /*0002*/ 	.short	(.L_15 - .L_14)
	.align		4
.L_14:
        /*0004*/ 	.word	index@(_ZN7cutlass13device_kernelINS_4gemm6kernel13GemmUniversalIN4cute5tupleIJiiiiEEENS1_10collective13CollectiveMmaINS1_34MainloopSm90TmaGmmaWarpSpecializedILi3ENS5_IJNS4_1CILi1EEESB_SB_EEENS1_35KernelTmaWarpSpecializedCooperativeEEENS5_IJNSA_ILi192EEENSA_ILi96EEENSA_ILi128EEEEEENS_10bfloat16_tENS5_IJlSB_lEEESJ_SK_NS4_8TiledMMAINS4_8MMA_AtomIJNS4_4SM904GMMA27MMA_64x96x16_F32BF16BF16_SSILNSO_5MajorE0ELSQ_0ELNSO_7ScaleInE1ELSR_1EEEEEENS4_6LayoutINS5_IJNSA_ILi2EEESB_SB_EEENS5_IJSB_NSA_ILi0EEESX_EEEEENS5_IJNS4_10UnderscoreES10_S10_EEEEENS4_13SM90_TMA_LOADENS4_14ComposedLayoutINS4_7SwizzleILi3ELi4ELi3EEENS4_18smem_ptr_flag_bitsILi16EEENSU_INS5_IJNSA_ILi8EEENSA_ILi64EEEEEENS5_IJS1A_SB_EEEEEEEvNS4_8identityES13_S1E_vS1F_EENS_8epilogue10collective6detail29Sm90TmaWarpSpecializedAdapterINS1I_15DefaultEpilogueISJ_SK_SK_NS1H_6thread17LinearCombinationISJ_Li1EffLNS1M_9ScaleType4KindE0ELNS_15FloatRoundStyleE2ESJ_EENS1_15EpilogueDefaultEEEEEvvEEEEvNT_6ParamsE)
        /*0008*/ 	.word	0x000000a8


	//----- nvinfo : EIATTR_FRAME_SIZE
	.align		4
.L_15:
        /*000c*/ 	.byte	0x04, 0x11
        /*000e*/ 	.short	(.L_17 - .L_16)
	.align		4
.L_16:
        /*0010*/ 	.word	index@(_ZN7cutlass13device_kernelINS_4gemm6kernel13GemmUniversalIN4cute5tupleIJiiiiEEENS1_10collective13CollectiveMmaINS1_34MainloopSm90TmaGmmaWarpSpecializedILi3ENS5_IJNS4_1CILi1EEESB_SB_EEENS1_35KernelTmaWarpSpecializedCooperativeEEENS5_IJNSA_ILi192EEENSA_ILi96EEENSA_ILi128EEEEEENS_10bfloat16_tENS5_IJlSB_lEEESJ_SK_NS4_8TiledMMAINS4_8MMA_AtomIJNS4_4SM904GMMA27MMA_64x96x16_F32BF16BF16_SSILNSO_5MajorE0ELSQ_0ELNSO_7ScaleInE1ELSR_1EEEEEENS4_6LayoutINS5_IJNSA_ILi2EEESB_SB_EEENS5_IJSB_NSA_ILi0EEESX_EEEEENS5_IJNS4_10UnderscoreES10_S10_EEEEENS4_13SM90_TMA_LOADENS4_14ComposedLayoutINS4_7SwizzleILi3ELi4ELi3EEENS4_18smem_ptr_flag_bitsILi16EEENSU_INS5_IJNSA_ILi8EEENSA_ILi64EEEEEENS5_IJS1A_SB_EEEEEEEvNS4_8identityES13_S1E_vS1F_EENS_8epilogue10collective6detail29Sm90TmaWarpSpecializedAdapterINS1I_15DefaultEpilogueISJ_SK_SK_NS1H_6thread17LinearCombinationISJ_Li1EffLNS1M_9ScaleType4KindE0ELNS_15FloatRoundStyleE2ESJ_EENS1_15EpilogueDefaultEEEEEvvEEEEvNT_6ParamsE)
        /*0014*/ 	.word	0x00000000


	//----- nvinfo : EIATTR_MIN_STACK_SIZE
	.align		4
.L_17:
        /*0018*/ 	.byte	0x04, 0x12
        /*001a*/ 	.short	(.L_19 - .L_18)
	.align		4
.L_18:
        /*001c*/ 	.word	index@(_ZN7cutlass13device_kernelINS_4gemm6kernel13GemmUniversalIN4cute5tupleIJiiiiEEENS1_10collective13CollectiveMmaINS1_34MainloopSm90TmaGmmaWarpSpecializedILi3ENS5_IJNS4_1CILi1EEESB_SB_EEENS1_35KernelTmaWarpSpecializedCooperativeEEENS5_IJNSA_ILi192EEENSA_ILi96EEENSA_ILi128EEEEEENS_10bfloat16_tENS5_IJlSB_lEEESJ_SK_NS4_8TiledMMAINS4_8MMA_AtomIJNS4_4SM904GMMA27MMA_64x96x16_F32BF16BF16_SSILNSO_5MajorE0ELSQ_0ELNSO_7ScaleInE1ELSR_1EEEEEENS4_6LayoutINS5_IJNSA_ILi2EEESB_SB_EEENS5_IJSB_NSA_ILi0EEESX_EEEEENS5_IJNS4_10UnderscoreES10_S10_EEEEENS4_13SM90_TMA_LOADENS4_14ComposedLayoutINS4_7SwizzleILi3ELi4ELi3EEENS4_18smem_ptr_flag_bitsILi16EEENSU_INS5_IJNSA_ILi8EEENSA_ILi64EEEEEENS5_IJS1A_SB_EEEEEEEvNS4_8identityES13_S1E_vS1F_EENS_8epilogue10collective6detail29Sm90TmaWarpSpecializedAdapterINS1I_15DefaultEpilogueISJ_SK_SK_NS1H_6thread17LinearCombinationISJ_Li1EffLNS1M_9ScaleType4KindE0ELNS_15FloatRoundStyleE2ESJ_EENS1_15EpilogueDefaultEEEEEvvEEEEvNT_6ParamsE)
        /*0020*/ 	.word	0x00000000
.L_19:


//--------------------- .nv.compat                --------------------------
	.section	.nv.compat,"",@"SHT_CUDA_COMPAT_INFO"
	.align	4
        /*0000*/ 	.byte	0x02, 0x09, 0x01, 0x00, 0x02, 0x02, 0x04, 0x00, 0x02, 0x05, 0x05, 0x00, 0x03, 0x07, 0x01, 0x01
        /*0010*/ 	.byte	0x02, 0x03, 0x01, 0x00, 0x02, 0x06, 0x01, 0x00, 0x04, 0x0b, 0x08, 0x00, 0x00, 0x00, 0x00, 0x00
        /*0020*/ 	.byte	0x00, 0x00, 0x00, 0x00


//--------------------- .nv.info._ZN7cutlass13device_kernelINS_4gemm6kernel13GemmUniversalIN4cute5tupleIJiiiiEEENS1_10collective13CollectiveMmaINS1_34MainloopSm90TmaGmmaWarpSpecializedILi3ENS5_IJNS4_1CILi1EEESB_SB_EEENS1_35KernelTmaWarpSpecializedCooperativeEEENS5_IJNSA_ILi192EEENSA_ILi96EEENSA_ILi128EEEEEENS_10bfloat16_tENS5_IJlSB_lEEESJ_SK_NS4_8TiledMMAINS4_8MMA_AtomIJNS4_4SM904GMMA27MMA_64x96x16_F32BF16BF16_SSILNSO_5MajorE0ELSQ_0ELNSO_7ScaleInE1ELSR_1EEEEEENS4_6LayoutINS5_IJNSA_ILi2EEESB_SB_EEENS5_IJSB_NSA_ILi0EEESX_EEEEENS5_IJNS4_10UnderscoreES10_S10_EEEEENS4_13SM90_TMA_LOADENS4_14ComposedLayoutINS4_7SwizzleILi3ELi4ELi3EEENS4_18smem_ptr_flag_bitsILi16EEENSU_INS5_IJNSA_ILi8EEENSA_ILi64EEEEEENS5_IJS1A_SB_EEEEEEEvNS4_8identityES13_S1E_vS1F_EENS_8epilogue10collective6detail29Sm90TmaWarpSpecializedAdapterINS1I_15DefaultEpilogueISJ_SK_SK_NS1H_6thread17LinearCombinationISJ_Li1EffLNS1M_9ScaleType4KindE0ELNS_15FloatRoundStyleE2ESJ_EENS1_15EpilogueDefaultEEEEEvvEEEEvNT_6ParamsE --------------------------
	.section	.nv.info._ZN7cutlass13device_kernelINS_4gemm6kernel13GemmUniversalIN4cute5tupleIJiiiiEEENS1_10collective13CollectiveMmaINS1_34MainloopSm90TmaGmmaWarpSpecializedILi3ENS5_IJNS4_1CILi1EEESB_SB_EEENS1_35KernelTmaWarpSpecializedCooperativeEEENS5_IJNSA_ILi192EEENSA_ILi96EEENSA_ILi128EEEEEENS_10bfloat16_tENS5_IJlSB_lEEESJ_SK_NS4_8TiledMMAINS4_8MMA_AtomIJNS4_4SM904GMMA27MMA_64x96x16_F32BF16BF16_SSILNSO_5MajorE0ELSQ_0ELNSO_7ScaleInE1ELSR_1EEEEEENS4_6LayoutINS5_IJNSA_ILi2EEESB_SB_EEENS5_IJSB_NSA_ILi0EEESX_EEEEENS5_IJNS4_10UnderscoreES10_S10_EEEEENS4_13SM90_TMA_LOADENS4_14ComposedLayoutINS4_7SwizzleILi3ELi4ELi3EEENS4_18smem_ptr_flag_bitsILi16EEENSU_INS5_IJNSA_ILi8EEENSA_ILi64EEEEEENS5_IJS1A_SB_EEEEEEEvNS4_8identityES13_S1E_vS1F_EENS_8epilogue10collective6detail29Sm90TmaWarpSpecializedAdapterINS1I_15DefaultEpilogueISJ_SK_SK_NS1H_6thread17LinearCombinationISJ_Li1EffLNS1M_9ScaleType4KindE0ELNS_15FloatRoundStyleE2ESJ_EENS1_15EpilogueDefaultEEEEEvvEEEEvNT_6ParamsE,"",@"SHT_CUDA_INFO"
	.sectionflags	@""
	.align	4


	//----- nvinfo : EIATTR_CUDA_API_VERSION
	.align		4
        /*0000*/ 	.byte	0x04, 0x37
        /*0002*/ 	.short	(.L_21 - .L_20)
.L_20:
        /*0004*/ 	.word	0x00000082


	//----- nvinfo : EIATTR_KPARAM_INFO
	.align		4
.L_21:
        /*0008*/ 	.byte	0x04, 0x17
        /*000a*/ 	.short	(.L_23 - .L_22)
.L_22:
        /*000c*/ 	.word	0x00000000
        /*0010*/ 	.short	0x0000
        /*0012*/ 	.short	0x0070
        /*0014*/ 	.byte	0x00, 0xf0, 0x01, 0x10


	//----- nvinfo : EIATTR_SPARSE_MMA_MASK
	.align		4
.L_23:
        /*0018*/ 	.byte	0x03, 0x50
        /*001a*/ 	.short	0x0000


	//----- nvinfo : EIATTR_MAXREG_COUNT
	.align		4
        /*001c*/ 	.byte	0x03, 0x1b
        /*001e*/ 	.short	0x00a8


	//----- nvinfo : EIATTR_NUM_BARRIERS
	.align		4
        /*0020*/ 	.byte	0x02, 0x4c
        /*0022*/ 	.byte	0x01
	.zero		1


	//----- nvinfo : EIATTR_EXTERNS
	.align		4
        /*0024*/ 	.byte	0x04, 0x0f
        /*0026*/ 	.short	(.L_25 - .L_24)


	//   ....[0]....
	.align		4
.L_24:
        /*0028*/ 	.word	index@(__assertfail)


	//----- nvinfo : EIATTR_MERCURY_ISA_VERSION
	.align		4
.L_25:
        /*002c*/ 	.byte	0x03, 0x5f
        /*002e*/ 	.short	0x0101


	//----- nvinfo : EIATTR_INT_WARP_WIDE_INSTR_OFFSETS
	.align		4
        /*0030*/ 	.byte	0x04, 0x31
        /*0032*/ 	.short	(.L_27 - .L_26)


	//   ....[0]....
.L_26:
        /*0034*/ 	.word	0x000003d0


	//   ....[1]....
        /*0038*/ 	.word	0x000003e0


	//   ....[2]....
        /*003c*/ 	.word	0x000004a0


	//----- nvinfo : EIATTR_COOP_GROUP_MASK_REGIDS
	.align		4
.L_27:
        /*0040*/ 	.byte	0x04, 0x29
        /*0042*/ 	.short	(.L_29 - .L_28)


	//   ....[0]....
.L_28:
        /*0044*/ 	.word	0xffffffff


	//   ....[1]....
        /*0048*/ 	.word	0xffffffff


	//   ....[2]....
        /*004c*/ 	.word	0xffffffff


	//   ....[3]....
        /*0050*/ 	.word	0xffffffff


	//   ....[4]....
        /*0054*/ 	.word	0xffffffff


	//----- nvinfo : EIATTR_COOP_GROUP_INSTR_OFFSETS
	.align		4
.L_29:
        /*0058*/ 	.byte	0x04, 0x28
        /*005a*/ 	.short	(.L_31 - .L_30)


	//   ....[0]....
.L_30:
        /*005c*/ 	.word	0x00000060


	//   ....[1]....
        /*0060*/ 	.word	0x00000070


	//   ....[2]....
        /*0064*/ 	.word	0x00000130


	//   ....[3]....
        /*0068*/ 	.word	0x000002a0


	//   ....[4]....
        /*006c*/ 	.word	0x000011b0


	//----- nvinfo : EIATTR_REG_RECONFIG
	.align		4
.L_31:
        /*0070*/ 	.byte	0x01, 0x54
	.zero		2


	//----- nvinfo : EIATTR_SYSCALL_OFFSETS
	.align		4
        /*0074*/ 	.byte	0x04, 0x46
        /*0076*/ 	.short	(.L_33 - .L_32)


	//   ....[0]....
.L_32:
        /*0078*/ 	.word	0x000013a0


	//----- nvinfo : EIATTR_MBARRIER_INSTR_OFFSETS
	.align		4
.L_33:
        /*007c*/ 	.byte	0x04, 0x39
        /*007e*/ 	.short	(.L_35 - .L_34)


	//   ....[0]....
.L_34:
        /*0080*/ 	.word	0x00000230
        /*0084*/ 	.word	0x000000ff
        /*0088*/ 	.word	0x00000000
        /*008c*/ 	.short	0x0100
        /*008e*/ 	.byte	0x08
	.zero		1


	//   ....[1]....
        /*0090*/ 	.word	0x00000240
        /*0094*/ 	.word	0x000000ff
        /*0098*/ 	.word	0x00000018
        /*009c*/ 	.short	0x0100
        /*009e*/ 	.byte	0x08
	.zero		1


	//   ....[2]....
        /*00a0*/ 	.word	0x00000250
        /*00a4*/ 	.word	0x000000ff
        /*00a8*/ 	.word	0x00000008
        /*00ac*/ 	.short	0x0100
        /*00ae*/ 	.byte	0x08
	.zero		1


	//   ....[3]....
        /*00b0*/ 	.word	0x00000260
        /*00b4*/ 	.word	0x000000ff
        /*00b8*/ 	.word	0x00000020
        /*00bc*/ 	.short	0x0100
        /*00be*/ 	.byte	0x08
	.zero		1


	//   ....[4]....
        /*00c0*/ 	.word	0x00000270
        /*00c4*/ 	.word	0x000000ff
        /*00c8*/ 	.word	0x00000010
        /*00cc*/ 	.short	0x0100
        /*00ce*/ 	.byte	0x08
	.zero		1


	//   ....[5]....
        /*00d0*/ 	.word	0x00000280
        /*00d4*/ 	.word	0x000000ff
        /*00d8*/ 	.word	0x00000028
        /*00dc*/ 	.short	0x0100
        /*00de*/ 	.byte	0x08
	.zero		1


	//   ....[6]....
        /*00e0*/ 	.word	0x00000520
        /*00e4*/ 	.word	0x000000ff
        /*00e8*/ 	.word	0x00000040
        /*00ec*/ 	.short	0x0100
        /*00ee*/ 	.byte	0x08
	.zero		1


	//   ....[7]....
        /*00f0*/ 	.word	0x000005a0
        /*00f4*/ 	.word	0x000000ff
        /*00f8*/ 	.word	0x00000048
        /*00fc*/ 	.short	0x0100
        /*00fe*/ 	.byte	0x08
	.zero		1


	//   ....[8]....
        /*0100*/ 	.word	0x00001420
        /*0104*/ 	.word	0x00000003
        /*0108*/ 	.word	0x00000000
        /*010c*/ 	.short	0x010a
        /*010e*/ 	.byte	0x3f
	.zero		1


	//   ....[9]....
        /*0110*/ 	.word	0x00001480
        /*0114*/ 	.word	0x00000003
        /*0118*/ 	.word	0x00000000
        /*011c*/ 	.short	0x010a
        /*011e*/ 	.byte	0x3f
	.zero		1


	//   ....[10]....
        /*0120*/ 	.word	0x00001c10
        /*0124*/ 	.word	0x000000ff
        /*0128*/ 	.word	0x00000000
        /*012c*/ 	.short	0x010a
        /*012e*/ 	.byte	0x04
	.zero		1


	//   ....[11]....
        /*0130*/ 	.word	0x00001c50
        /*0134*/ 	.word	0x000000ff
        /*0138*/ 	.word	0x00000000
        /*013c*/ 	.short	0x010a
        /*013e*/ 	.byte	0x04
	.zero		1


	//   ....[12]....
        /*0140*/ 	.word	0x000022f0
        /*0144*/ 	.word	0x000000ff
        /*0148*/ 	.word	0x00000000
        /*014c*/ 	.short	0x0101
        /*014e*/ 	.byte	0x0a
	.zero		1


	//   ....[13]....
        /*0150*/ 	.word	0x000024d0
        /*0154*/ 	.word	0x000000ff
        /*0158*/ 	.word	0x00000000
        /*015c*/ 	.short	0x0101
        /*015e*/ 	.byte	0x06
	.zero		1


	//   ....[14]....
        /*0160*/ 	.word	0x0000a0a0
        /*0164*/ 	.word	0x0000000e
        /*0168*/ 	.word	0x00000018
        /*016c*/ 	.short	0x010a
        /*016e*/ 	.byte	0x3f
	.zero		1


	//   ....[15]....
        /*0170*/ 	.word	0x0000a4f0
        /*0174*/ 	.word	0x00000006
        /*0178*/ 	.word	0x00000048
        /*017c*/ 	.short	0x0101
        /*017e*/ 	.byte	0x3f
	.zero		1


	//   ....[16]....
        /*0180*/ 	.word	0x0000ac10
        /*0184*/ 	.word	0x00000007
        /*0188*/ 	.word	0x00000000
        /*018c*/ 	.short	0x010a
        /*018e*/ 	.byte	0x3f
	.zero		1


	//   ....[17]....
        /*0190*/ 	.word	0x0000ac90
        /*0194*/ 	.word	0x00000009
        /*0198*/ 	.word	0x00000000
        /*019c*/ 	.short	0x010a
        /*019e*/ 	.byte	0x3f
	.zero		1


	//   ....[18]....
        /*01a0*/ 	.word	0x0000ad20
        /*01a4*/ 	.word	0x00000003
        /*01a8*/ 	.word	0x00000000
        /*01ac*/ 	.short	0x010a
        /*01ae*/ 	.byte	0x3f
	.zero		1


	//   ....[19]....
        /*01b0*/ 	.word	0x0000ad80
        /*01b4*/ 	.word	0x00000003
        /*01b8*/ 	.word	0x00000000
        /*01bc*/ 	.short	0x010a
        /*01be*/ 	.byte	0x3f
	.zero		1


	//   ....[20]....
        /*01c0*/ 	.word	0x0000ade0
        /*01c4*/ 	.word	0x00000004
        /*01c8*/ 	.word	0x00000000
        /*01cc*/ 	.short	0x010a
        /*01ce*/ 	.byte	0x3f
	.zero		1


	//   ....[21]....
        /*01d0*/ 	.word	0x0000aeb0
        /*01d4*/ 	.word	0x0000000e
        /*01d8*/ 	.word	0x00000018
        /*01dc*/ 	.short	0x010a
        /*01de*/ 	.byte	0x3f
	.zero		1


	//   ....[22]....
        /*01e0*/ 	.word	0x0000af80
        /*01e4*/ 	.word	0x00000007
        /*01e8*/ 	.word	0x00000000
        /*01ec*/ 	.short	0x010a
        /*01ee*/ 	.byte	0x3f
	.zero		1


	//   ....[23]....
        /*01f0*/ 	.word	0x0000afd0
        /*01f4*/ 	.word	0x00000009
        /*01f8*/ 	.word	0x00000000
        /*01fc*/ 	.short	0x010a
        /*01fe*/ 	.byte	0x3f
	.zero		1


	//----- nvinfo : EIATTR_NUM_MBARRIERS
	.align		4
.L_35:
        /*0200*/ 	.byte	0x03, 0x38
        /*0202*/ 	.short	0x0008


	//----- nvinfo : EIATTR_EXIT_INSTR_OFFSETS
	.align		4
        /*0204*/ 	.byte	0x04, 0x1c
        /*0206*/ 	.short	(.L_37 - .L_36)


	//   ....[0]....
.L_36:
        /*0208*/ 	.word	0x00000640


	//   ....[1]....
        /*020c*/ 	.word	0x00000f10


	//   ....[2]....
        /*0210*/ 	.word	0x00009780


	//   ....[3]....
        /*0214*/ 	.word	0x00009db0


	//   ....[4]....
        /*0218*/ 	.word	0x0000ad70


	//----- nvinfo : EIATTR_MAX_THREADS
	.align		4
.L_37:
        /*021c*/ 	.byte	0x04, 0x05
        /*021e*/ 	.short	(.L_39 - .L_38)
.L_38:
        /*0220*/ 	.word	0x00000180
        /*0224*/ 	.word	0x00000001
        /*0228*/ 	.word	0x00000001


	//----- nvinfo : EIATTR_CRS_STACK_SIZE
	.align		4
.L_39:
        /*022c*/ 	.byte	0x04, 0x1e
        /*022e*/ 	.short	(.L_41 - .L_40)
.L_40:
        /*0230*/ 	.word	0x00000000


	//----- nvinfo : EIATTR_CBANK_PARAM_SIZE
	.align		4
.L_41:
        /*0234*/ 	.byte	0x03, 0x19
        /*0236*/ 	.short	0x0470


	//----- nvinfo : EIATTR_PARAM_CBANK
	.align		4
        /*0238*/ 	.byte	0x04, 0x0a
        /*023a*/ 	.short	(.L_43 - .L_42)
	.align		4
.L_42:
        /*023c*/ 	.word	index@(.nv.constant0._ZN7cutlass13device_kernelINS_4gemm6kernel13GemmUniversalIN4cute5tupleIJiiiiEEENS1_10collective13CollectiveMmaINS1_34MainloopSm90TmaGmmaWarpSpecializedILi3ENS5_IJNS4_1CILi1EEESB_SB_EEENS1_35KernelTmaWarpSpecializedCooperativeEEENS5_IJNSA_ILi192EEENSA_ILi96EEENSA_ILi128EEEEEENS_10bfloat16_tENS5_IJlSB_lEEESJ_SK_NS4_8TiledMMAINS4_8MMA_AtomIJNS4_4SM904GMMA27MMA_64x96x16_F32BF16BF16_SSILNSO_5MajorE0ELSQ_0ELNSO_7ScaleInE1ELSR_1EEEEEENS4_6LayoutINS5_IJNSA_ILi2EEESB_SB_EEENS5_IJSB_NSA_ILi0EEESX_EEEEENS5_IJNS4_10UnderscoreES10_S10_EEEEENS4_13SM90_TMA_LOADENS4_14ComposedLayoutINS4_7SwizzleILi3ELi4ELi3EEENS4_18smem_ptr_flag_bitsILi16EEENSU_INS5_IJNSA_ILi8EEENSA_ILi64EEEEEENS5_IJS1A_SB_EEEEEEEvNS4_8identityES13_S1E_vS1F_EENS_8epilogue10collective6detail29Sm90TmaWarpSpecializedAdapterINS1I_15DefaultEpilogueISJ_SK_SK_NS1H_6thread17LinearCombinationISJ_Li1EffLNS1M_9ScaleType4KindE0ELNS_15FloatRoundStyleE2ESJ_EENS1_15EpilogueDefaultEEEEEvvEEEEvNT_6ParamsE)
        /*0240*/ 	.short	0x0210
        /*0242*/ 	.short	0x0470


	//----- nvinfo : EIATTR_SW_WAR
	.align		4
.L_43:
        /*0244*/ 	.byte	0x04, 0x36
        /*0246*/ 	.short	(.L_45 - .L_44)
.L_44:
        /*0248*/ 	.word	0x00000008
.L_45:


//--------------------- .nv.callgraph             --------------------------
	.section	.nv.callgraph,"",@"SHT_CUDA_CALLGRAPH"
	.align	4
	.sectionentsize	8
	.align		4
        /*0000*/ 	.word	0x00000000
	.align		4
        /*0004*/ 	.word	0xffffffff
	.align		4
        /*0008*/ 	.word	index@(_ZN7cutlass13device_kernelINS_4gemm6kernel13GemmUniversalIN4cute5tupleIJiiiiEEENS1_10collective13CollectiveMmaINS1_34MainloopSm90TmaGmmaWarpSpecializedILi3ENS5_IJNS4_1CILi1EEESB_SB_EEENS1_35KernelTmaWarpSpecializedCooperativeEEENS5_IJNSA_ILi192EEENSA_ILi96EEENSA_ILi128EEEEEENS_10bfloat16_tENS5_IJlSB_lEEESJ_SK_NS4_8TiledMMAINS4_8MMA_AtomIJNS4_4SM904GMMA27MMA_64x96x16_F32BF16BF16_SSILNSO_5MajorE0ELSQ_0ELNSO_7ScaleInE1ELSR_1EEEEEENS4_6LayoutINS5_IJNSA_ILi2EEESB_SB_EEENS5_IJSB_NSA_ILi0EEESX_EEEEENS5_IJNS4_10UnderscoreES10_S10_EEEEENS4_13SM90_TMA_LOADENS4_14ComposedLayoutINS4_7SwizzleILi3ELi4ELi3EEENS4_18smem_ptr_flag_bitsILi16EEENSU_INS5_IJNSA_ILi8EEENSA_ILi64EEEEEENS5_IJS1A_SB_EEEEEEEvNS4_8identityES13_S1E_vS1F_EENS_8epilogue10collective6detail29Sm90TmaWarpSpecializedAdapterINS1I_15DefaultEpilogueISJ_SK_SK_NS1H_6thread17LinearCombinationISJ_Li1EffLNS1M_9ScaleType4KindE0ELNS_15FloatRoundStyleE2ESJ_EENS1_15EpilogueDefaultEEEEEvvEEEEvNT_6ParamsE)
	.align		4
        /*000c*/ 	.word	index@(__assertfail)
	.align		4
        /*0010*/ 	.word	0x00000000
	.align		4
        /*0014*/ 	.word	0xfffffffe
	.align		4
        /*0018*/ 	.word	0x00000000
	.align		4
        /*001c*/ 	.word	0xfffffffd
	.align		4
        /*0020*/ 	.word	0x00000000
	.align		4
        /*0024*/ 	.word	0xfffffffc


//--------------------- .nv.constant4             --------------------------
	.section	.nv.constant4,"a",@progbits
	.align	8
	.align		8
.nv.constant4:
        /*0000*/ 	.dword	__assertfail
	.align		8
        /*0008*/ 	.dword	__unnamed_1
	.align		8
        /*0010*/ 	.dword	_ZN39_INTERNAL_cce65cf7_4_k_cu_5c366ae7_41574cuda3std3__45__cpo5beginE
	.align		8
        /*0018*/ 	.dword	_ZN39_INTERNAL_cce65cf7_4_k_cu_5c366ae7_41574cuda3std3__45__cpo3endE
	.align		8
        /*0020*/ 	.dword	_ZN39_INTERNAL_cce65cf7_4_k_cu_5c366ae7_41574cuda3std3__45__cpo6cbeginE
	.align		8
        /*0028*/ 	.dword	_ZN39_INTERNAL_cce65cf7_4_k_cu_5c366ae7_41574cuda3std3__45__cpo4cendE
	.align		8
        /*0030*/ 	.dword	_ZN39_INTERNAL_cce65cf7_4_k_cu_5c366ae7_41574cuda3std3__441_GLOBAL__N__cce65cf7_4_k_cu_5c366ae7_41576ignoreE
	.align		8
        /*0038*/ 	.dword	_ZN39_INTERNAL_cce65cf7_4_k_cu_5c366ae7_41574cuda3std3__419piecewise_constructE
	.align		8
        /*0040*/ 	.dword	_ZN39_INTERNAL_cce65cf7_4_k_cu_5c366ae7_41574cuda3std3__48in_placeE
	.align		8
        /*0048*/ 	.dword	_ZN39_INTERNAL_cce65cf7_4_k_cu_5c366ae7_41574cuda3std6ranges3__45__cpo4swapE
	.align		8
        /*0050*/ 	.dword	_ZN39_INTERNAL_cce65cf7_4_k_cu_5c366ae7_41574cuda3std6ranges3__45__cpo9iter_moveE
	.align		8
        /*0058*/ 	.dword	_ZN39_INTERNAL_cce65cf7_4_k_cu_5c366ae7_41574cute7productE
	.align		8
        /*0060*/ 	.dword	_ZN39_INTERNAL_cce65cf7_4_k_cu_5c366ae7_41574cute1_E
	.align		8
        /*0068*/ 	.dword	$str$22
	.align		8
        /*0070*/ 	.dword	$str$23


//--------------------- .text._ZN7cutlass13device_kernelINS_4gemm6kernel13GemmUniversalIN4cute5tupleIJiiiiEEENS1_10collective13CollectiveMmaINS1_34MainloopSm90TmaGmmaWarpSpecializedILi3ENS5_IJNS4_1CILi1EEESB_SB_EEENS1_35KernelTmaWarpSpecializedCooperativeEEENS5_IJNSA_ILi192EEENSA_ILi96EEENSA_ILi128EEEEEENS_10bfloat16_tENS5_IJlSB_lEEESJ_SK_NS4_8TiledMMAINS4_8MMA_AtomIJNS4_4SM904GMMA27MMA_64x96x16_F32BF16BF16_SSILNSO_5MajorE0ELSQ_0ELNSO_7ScaleInE1ELSR_1EEEEEENS4_6LayoutINS5_IJNSA_ILi2EEESB_SB_EEENS5_IJSB_NSA_ILi0EEESX_EEEEENS5_IJNS4_10UnderscoreES10_S10_EEEEENS4_13SM90_TMA_LOADENS4_14ComposedLayoutINS4_7SwizzleILi3ELi4ELi3EEENS4_18smem_ptr_flag_bitsILi16EEENSU_INS5_IJNSA_ILi8EEENSA_ILi64EEEEEENS5_IJS1A_SB_EEEEEEEvNS4_8identityES13_S1E_vS1F_EENS_8epilogue10collective6detail29Sm90TmaWarpSpecializedAdapterINS1I_15DefaultEpilogueISJ_SK_SK_NS1H_6thread17LinearCombinationISJ_Li1EffLNS1M_9ScaleType4KindE0ELNS_15FloatRoundStyleE2ESJ_EENS1_15EpilogueDefaultEEEEEvvEEEEvNT_6ParamsE --------------------------
	.section	.text._ZN7cutlass13device_kernelINS_4gemm6kernel13GemmUniversalIN4cute5tupleIJiiiiEEENS1_10collective13CollectiveMmaINS1_34MainloopSm90TmaGmmaWarpSpecializedILi3ENS5_IJNS4_1CILi1EEESB_SB_EEENS1_35KernelTmaWarpSpecializedCooperativeEEENS5_IJNSA_ILi192EEENSA_ILi96EEENSA_ILi128EEEEEENS_10bfloat16_tENS5_IJlSB_lEEESJ_SK_NS4_8TiledMMAINS4_8MMA_AtomIJNS4_4SM904GMMA27MMA_64x96x16_F32BF16BF16_SSILNSO_5MajorE0ELSQ_0ELNSO_7ScaleInE1ELSR_1EEEEEENS4_6LayoutINS5_IJNSA_ILi2EEESB_SB_EEENS5_IJSB_NSA_ILi0EEESX_EEEEENS5_IJNS4_10UnderscoreES10_S10_EEEEENS4_13SM90_TMA_LOADENS4_14ComposedLayoutINS4_7SwizzleILi3ELi4ELi3EEENS4_18smem_ptr_flag_bitsILi16EEENSU_INS5_IJNSA_ILi8EEENSA_ILi64EEEEEENS5_IJS1A_SB_EEEEEEEvNS4_8identityES13_S1E_vS1F_EENS_8epilogue10collective6detail29Sm90TmaWarpSpecializedAdapterINS1I_15DefaultEpilogueISJ_SK_SK_NS1H_6thread17LinearCombinationISJ_Li1EffLNS1M_9ScaleType4KindE0ELNS_15FloatRoundStyleE2ESJ_EENS1_15EpilogueDefaultEEEEEvvEEEEvNT_6ParamsE,"ax",@progbits
	.align	128
.text._ZN7cutlass13device_kernelINS_4gemm6kernel13GemmUniversalIN4cute5tupleIJiiiiEEENS1_10collective13CollectiveMmaINS1_34MainloopSm90TmaGmmaWarpSpecializedILi3ENS5_IJNS4_1CILi1EEESB_SB_EEENS1_35KernelTmaWarpSpecializedCooperativeEEENS5_IJNSA_ILi192EEENSA_ILi96EEENSA_ILi128EEEEEENS_10bfloat16_tENS5_IJlSB_lEEESJ_SK_NS4_8TiledMMAINS4_8MMA_AtomIJNS4_4SM904GMMA27MMA_64x96x16_F32BF16BF16_SSILNSO_5MajorE0ELSQ_0ELNSO_7ScaleInE1ELSR_1EEEEEENS4_6LayoutINS5_IJNSA_ILi2EEESB_SB_EEENS5_IJSB_NSA_ILi0EEESX_EEEEENS5_IJNS4_10UnderscoreES10_S10_EEEEENS4_13SM90_TMA_LOADENS4_14ComposedLayoutINS4_7SwizzleILi3ELi4ELi3EEENS4_18smem_ptr_flag_bitsILi16EEENSU_INS5_IJNSA_ILi8EEENSA_ILi64EEEEEENS5_IJS1A_SB_EEEEEEEvNS4_8identityES13_S1E_vS1F_EENS_8epilogue10collective6detail29Sm90TmaWarpSpecializedAdapterINS1I_15DefaultEpilogueISJ_SK_SK_NS1H_6thread17LinearCombinationISJ_Li1EffLNS1M_9ScaleType4KindE0ELNS_15FloatRoundStyleE2ESJ_EENS1_15EpilogueDefaultEEEEEvvEEEEvNT_6ParamsE:
        .type           _ZN7cutlass13device_kernelINS_4gemm6kernel13GemmUniversalIN4cute5tupleIJiiiiEEENS1_10collective13CollectiveMmaINS1_34MainloopSm90TmaGmmaWarpSpecializedILi3ENS5_IJNS4_1CILi1EEESB_SB_EEENS1_35KernelTmaWarpSpecializedCooperativeEEENS5_IJNSA_ILi192EEENSA_ILi96EEENSA_ILi128EEEEEENS_10bfloat16_tENS5_IJlSB_lEEESJ_SK_NS4_8TiledMMAINS4_8MMA_AtomIJNS4_4SM904GMMA27MMA_64x96x16_F32BF16BF16_SSILNSO_5MajorE0ELSQ_0ELNSO_7ScaleInE1ELSR_1EEEEEENS4_6LayoutINS5_IJNSA_ILi2EEESB_SB_EEENS5_IJSB_NSA_ILi0EEESX_EEEEENS5_IJNS4_10UnderscoreES10_S10_EEEEENS4_13SM90_TMA_LOADENS4_14ComposedLayoutINS4_7SwizzleILi3ELi4ELi3EEENS4_18smem_ptr_flag_bitsILi16EEENSU_INS5_IJNSA_ILi8EEENSA_ILi64EEEEEENS5_IJS1A_SB_EEEEEEEvNS4_8identityES13_S1E_vS1F_EENS_8epilogue10collective6detail29Sm90TmaWarpSpecializedAdapterINS1I_15DefaultEpilogueISJ_SK_SK_NS1H_6thread17LinearCombinationISJ_Li1EffLNS1M_9ScaleType4KindE0ELNS_15FloatRoundStyleE2ESJ_EENS1_15EpilogueDefaultEEEEEvvEEEEvNT_6ParamsE,@function
        .size           _ZN7cutlass13device_kernelINS_4gemm6kernel13GemmUniversalIN4cute5tupleIJiiiiEEENS1_10collective13CollectiveMmaINS1_34MainloopSm90TmaGmmaWarpSpecializedILi3ENS5_IJNS4_1CILi1EEESB_SB_EEENS1_35KernelTmaWarpSpecializedCooperativeEEENS5_IJNSA_ILi192EEENSA_ILi96EEENSA_ILi128EEEEEENS_10bfloat16_tENS5_IJlSB_lEEESJ_SK_NS4_8TiledMMAINS4_8MMA_AtomIJNS4_4SM904GMMA27MMA_64x96x16_F32BF16BF16_SSILNSO_5MajorE0ELSQ_0ELNSO_7ScaleInE1ELSR_1EEEEEENS4_6LayoutINS5_IJNSA_ILi2EEESB_SB_EEENS5_IJSB_NSA_ILi0EEESX_EEEEENS5_IJNS4_10UnderscoreES10_S10_EEEEENS4_13SM90_TMA_LOADENS4_14ComposedLayoutINS4_7SwizzleILi3ELi4ELi3EEENS4_18smem_ptr_flag_bitsILi16EEENSU_INS5_IJNSA_ILi8EEENSA_ILi64EEEEEENS5_IJS1A_SB_EEEEEEEvNS4_8identityES13_S1E_vS1F_EENS_8epilogue10collective6detail29Sm90TmaWarpSpecializedAdapterINS1I_15DefaultEpilogueISJ_SK_SK_NS1H_6thread17LinearCombinationISJ_Li1EffLNS1M_9ScaleType4KindE0ELNS_15FloatRoundStyleE2ESJ_EENS1_15EpilogueDefaultEEEEEvvEEEEvNT_6ParamsE,(.L_x_256 - _ZN7cutlass13device_kernelINS_4gemm6kernel13GemmUniversalIN4cute5tupleIJiiiiEEENS1_10collective13CollectiveMmaINS1_34MainloopSm90TmaGmmaWarpSpecializedILi3ENS5_IJNS4_1CILi1EEESB_SB_EEENS1_35KernelTmaWarpSpecializedCooperativeEEENS5_IJNSA_ILi192EEENSA_ILi96EEENSA_ILi128EEEEEENS_10bfloat16_tENS5_IJlSB_lEEESJ_SK_NS4_8TiledMMAINS4_8MMA_AtomIJNS4_4SM904GMMA27MMA_64x96x16_F32BF16BF16_SSILNSO_5MajorE0ELSQ_0ELNSO_7ScaleInE1ELSR_1EEEEEENS4_6LayoutINS5_IJNSA_ILi2EEESB_SB_EEENS5_IJSB_NSA_ILi0EEESX_EEEEENS5_IJNS4_10UnderscoreES10_S10_EEEEENS4_13SM90_TMA_LOADENS4_14ComposedLayoutINS4_7SwizzleILi3ELi4ELi3EEENS4_18smem_ptr_flag_bitsILi16EEENSU_INS5_IJNSA_ILi8EEENSA_ILi64EEEEEENS5_IJS1A_SB_EEEEEEEvNS4_8identityES13_S1E_vS1F_EENS_8epilogue10collective6detail29Sm90TmaWarpSpecializedAdapterINS1I_15DefaultEpilogueISJ_SK_SK_NS1H_6thread17LinearCombinationISJ_Li1EffLNS1M_9ScaleType4KindE0ELNS_15FloatRoundStyleE2ESJ_EENS1_15EpilogueDefaultEEEEEvvEEEEvNT_6ParamsE)
        .other          _ZN7cutlass13device_kernelINS_4gemm6kernel13GemmUniversalIN4cute5tupleIJiiiiEEENS1_10collective13CollectiveMmaINS1_34MainloopSm90TmaGmmaWarpSpecializedILi3ENS5_IJNS4_1CILi1EEESB_SB_EEENS1_35KernelTmaWarpSpecializedCooperativeEEENS5_IJNSA_ILi192EEENSA_ILi96EEENSA_ILi128EEEEEENS_10bfloat16_tENS5_IJlSB_lEEESJ_SK_NS4_8TiledMMAINS4_8MMA_AtomIJNS4_4SM904GMMA27MMA_64x96x16_F32BF16BF16_SSILNSO_5MajorE0ELSQ_0ELNSO_7ScaleInE1ELSR_1EEEEEENS4_6LayoutINS5_IJNSA_ILi2EEESB_SB_EEENS5_IJSB_NSA_ILi0EEESX_EEEEENS5_IJNS4_10UnderscoreES10_S10_EEEEENS4_13SM90_TMA_LOADENS4_14ComposedLayoutINS4_7SwizzleILi3ELi4ELi3EEENS4_18smem_ptr_flag_bitsILi16EEENSU_INS5_IJNSA_ILi8EEENSA_ILi64EEEEEENS5_IJS1A_SB_EEEEEEEvNS4_8identityES13_S1E_vS1F_EENS_8epilogue10collective6detail29Sm90TmaWarpSpecializedAdapterINS1I_15DefaultEpilogueISJ_SK_SK_NS1H_6thread17LinearCombinationISJ_Li1EffLNS1M_9ScaleType4KindE0ELNS_15FloatRoundStyleE2ESJ_EENS1_15EpilogueDefaultEEEEEvvEEEEvNT_6ParamsE,@"STO_CUDA_ENTRY STV_DEFAULT"
_ZN7cutlass13device_kernelINS_4gemm6kernel13GemmUniversalIN4cute5tupleIJiiiiEEENS1_10collective13CollectiveMmaINS1_34MainloopSm90TmaGmmaWarpSpecializedILi3ENS5_IJNS4_1CILi1EEESB_SB_EEENS1_35KernelTmaWarpSpecializedCooperativeEEENS5_IJNSA_ILi192EEENSA_ILi96EEENSA_ILi128EEEEEENS_10bfloat16_tENS5_IJlSB_lEEESJ_SK_NS4_8TiledMMAINS4_8MMA_AtomIJNS4_4SM904GMMA27MMA_64x96x16_F32BF16BF16_SSILNSO_5MajorE0ELSQ_0ELNSO_7ScaleInE1ELSR_1EEEEEENS4_6LayoutINS5_IJNSA_ILi2EEESB_SB_EEENS5_IJSB_NSA_ILi0EEESX_EEEEENS5_IJNS4_10UnderscoreES10_S10_EEEEENS4_13SM90_TMA_LOADENS4_14ComposedLayoutINS4_7SwizzleILi3ELi4ELi3EEENS4_18smem_ptr_flag_bitsILi16EEENSU_INS5_IJNSA_ILi8EEENSA_ILi64EEEEEENS5_IJS1A_SB_EEEEEEEvNS4_8identityES13_S1E_vS1F_EENS_8epilogue10collective6detail29Sm90TmaWarpSpecializedAdapterINS1I_15DefaultEpilogueISJ_SK_SK_NS1H_6thread17LinearCombinationISJ_Li1EffLNS1M_9ScaleType4KindE0ELNS_15FloatRoundStyleE2ESJ_EENS1_15EpilogueDefaultEEEEEvvEEEEvNT_6ParamsE:
[----:B------:R-:W0:Y:S01]  /*0000*/  LDC R1, c[0x0][0x28] ;  /* 0x00000a00ff017b82 */ /* 0x000e220000000800 */
[----:B------:R-:W1:Y:S01]  /*0010*/  S2R R3, SR_TID.X ;  /* 0x0000000000037919 */ /* 0x000e620000002100 */
[----:B------:R-:W-:Y:S01]  /*0020*/  ELECT P0, URZ, PT ;  /* 0x00000000003f782f */ /* 0x000fe20003800000 */
[----:B------:R-:W-:Y:S01]  /*0030*/  BSSY B0, `(.L_x_0) ;  /* 0x000000f000007945 */ /* 0x000fe20003800000 */
[--C-:B-1----:R-:W-:Y:S02]  /*0040*/  SHF.R.U32.HI R0, RZ, 0x5, R3.reuse ;  /* 0x00000005ff007819 */ /* 0x102fe40000011603 */
[----:B------:R-:W-:-:S03]  /*0050*/  SHF.R.U32.HI R14, RZ, 0x7, R3 ;  /* 0x00000007ff0e7819 */ /* 0x000fc60000011603 */
[----:B------:R-:W1:Y:S04]  /*0060*/  SHFL.IDX PT, R4, R0, RZ, 0x1f ;  /* 0x00001fff00047589 */ /* 0x000e6800000e0000 */
[----:B------:R2:W3:Y:S01]  /*0070*/  SHFL.IDX PT, R10, R14, RZ, 0x1f ;  /* 0x00001fff0e0a7589 */ /* 0x0004e200000e0000 */
[----:B-1----:R-:W-:-:S13]  /*0080*/  ISETP.NE.OR P0, PT, R4, RZ, !P0 ;  /* 0x000000ff0400720c */ /* 0x002fda0004705670 */
[----:B0-23--:R-:W-:Y:S05]  /*0090*/  @P0 BRA `(.L_x_1) ;  /* 0x0000000000200947 */ /* 0x00dfea0003800000 */
[----:B------:R-:W-:Y:S02]  /*00a0*/  ULDC.64 UR4, c[0x0][0x198] ;  /* 0x0000660000047ab9 */ /* 0x000fe40000000a00 */
[----:B------:R-:W-:Y:S02]  /*00b0*/  UIADD3 UR6, UP0, UR4, 0xf0, URZ ;  /* 0x000000f004067890 */ /* 0x000fe4000ff1e03f */
[----:B------:R-:W-:Y:S02]  /*00c0*/  UIADD3 UR4, UP1, UR4, 0x1f0, URZ ;  /* 0x000001f004047890 */ /* 0x000fe4000ff3e03f */
[----:B------:R-:W-:Y:S02]  /*00d0*/  UIADD3.X UR7, URZ, UR5, URZ, UP0, !UPT ;  /* 0x000000053f077290 */ /* 0x000fe400087fe43f */
[----:B------:R-:W-:-:S07]  /*00e0*/  UIADD3.X UR5, URZ, UR5, URZ, UP1, !UPT ;  /* 0x000000053f057290 */ /* 0x000fce0008ffe43f */
[----:B------:R0:W-:Y:S02]  /*00f0*/  UTMACCTL.PF [UR6] ;  /* 0x00000000060079b9 */ /* 0x0001e40008040000 */
[----:B------:R0:W-:Y:S02]  /*0100*/  UTMACCTL.PF [UR4] ;  /* 0x00000000040079b9 */ /* 0x0001e40008040000 */
[----:B0-----:R-:W-:Y:S01]  /*0110*/  NOP ;  /* 0x0000000000007918 */ /* 0x001fe20000000000 */
.L_x_1:
[----:B------:R-:W-:Y:S05]  /*0120*/  BSYNC B0 ;  /* 0x0000000000007941 */ /* 0x000fea0003800000 */
.L_x_0:
[----:B------:R-:W0:Y:S02]  /*0130*/  SHFL.IDX PT, R2, R0, RZ, 0x1f ;  /* 0x00001fff00027589 */ /* 0x000e2400000e0000 */
[----:B0-----:R-:W-:-:S13]  /*0140*/  ISETP.NE.AND P0, PT, R2, RZ, PT ;  /* 0x000000ff0200720c */ /* 0x001fda0003f05270 */
[----:B------:R-:W-:Y:S05]  /*0150*/  @P0 BRA `(.L_x_2) ;  /* 0x0000000000500947 */ /* 0x000fea0003800000 */
[----:B------:R-:W0:Y:S01]  /*0160*/  S2UR UR8, SR_CgaCtaId ;  /* 0x00000000000879c3 */ /* 0x000e220000008800 */
[----:B------:R-:W-:Y:S01]  /*0170*/  UMOV UR4, 0x400 ;  /* 0x0000040000047882 */ /* 0x000fe20000000000 */
[----:B------:R-:W-:Y:S01]  /*0180*/  UMOV UR5, 0x1 ;  /* 0x0000000100057882 */ /* 0x000fe20000000000 */
[----:B------:R-:W-:Y:S01]  /*0190*/  UMOV UR6, 0x100 ;  /* 0x0000010000067882 */ /* 0x000fe20000000000 */
[----:B------:R-:W-:Y:S01]  /*01a0*/  ELECT P0, URZ, PT ;  /* 0x00000000003f782f */ /* 0x000fe20003800000 */
[----:B------:R-:W-:-:S04]  /*01b0*/  UIADD3 UR6, -UR6, 0x100000, URZ ;  /* 0x0010000006067890 */ /* 0x000fc8000fffe13f */
[----:B------:R-:W-:Y:S02]  /*01c0*/  USHF.L.U32 UR7, UR6, 0xb, URZ ;  /* 0x0000000b06077899 */ /* 0x000fe4000800063f */
[----:B------:R-:W-:Y:S02]  /*01d0*/  USHF.L.U32 UR6, UR6, 0x1, URZ ;  /* 0x0000000106067899 */ /* 0x000fe4000800063f */
[----:B0-----:R-:W-:Y:S02]  /*01e0*/  ULEA UR8, UR8, UR4, 0x18 ;  /* 0x0000000408087291 */ /* 0x001fe4000f8ec03f */
[----:B------:R-:W-:-:S04]  /*01f0*/  UIADD3 UR4, -UR5, 0x100000, URZ ;  /* 0x0010000005047890 */ /* 0x000fc8000fffe13f */
[----:B------:R-:W-:Y:S02]  /*0200*/  USHF.L.U32 UR5, UR4, 0xb, URZ ;  /* 0x0000000b04057899 */ /* 0x000fe4000800063f */
[----:B------:R-:W-:Y:S01]  /*0210*/  USHF.L.U32 UR4, UR4, 0x1, URZ ;  /* 0x0000000104047899 */ /* 0x000fe2000800063f */
[----:B------:R-:W0:Y:S11]  /*0220*/  FENCE.VIEW.ASYNC.S ;  /* 0x00000000000073c6 */ /* 0x000e360000000000 */
[----:B0-----:R0:W1:Y:S01]  /*0230*/  SYNCS.EXCH.64 URZ, [UR8], UR4 ;  /* 0x00000004083f75b2 */ /* 0x0010620008000100 */
[----:B------:R0:W2:Y:S01]  /*0240*/  SYNCS.EXCH.64 URZ, [UR8+0x18], UR6 ;  /* 0x00001806083f75b2 */ /* 0x0000a20008000100 */
[----:B------:R0:W3:Y:S01]  /*0250*/  SYNCS.EXCH.64 URZ, [UR8+0x8], UR4 ;  /* 0x00000804083f75b2 */ /* 0x0000e20008000100 */
[----:B------:R0:W4:Y:S01]  /*0260*/  SYNCS.EXCH.64 URZ, [UR8+0x20], UR6 ;  /* 0x00002006083f75b2 */ /* 0x0001220008000100 */
[----:B------:R0:W0:Y:S01]  /*0270*/  SYNCS.EXCH.64 URZ, [UR8+0x10], UR4 ;  /* 0x00001004083f75b2 */ /* 0x0000220008000100 */
[----:B------:R0:W0:Y:S01]  /*0280*/  SYNCS.EXCH.64 URZ, [UR8+0x28], UR6 ;  /* 0x00002806083f75b2 */ /* 0x0000220008000100 */
[----:B------:R-:W-:Y:S01]  /*0290*/  NOP ;  /* 0x0000000000007918 */ /* 0x000fe20000000000 */
.L_x_2:
[----:B------:R-:W5:Y:S01]  /*02a0*/  SHFL.IDX PT, R0, R0, RZ, 0x1f ;  /* 0x00001fff00007589 */ /* 0x000f6200000e0000 */
[----:B------:R-:W-:Y:S01]  /*02b0*/  ELECT P0, URZ, PT ;  /* 0x00000000003f782f */ /* 0x000fe20003800000 */
[----:B------:R-:W1:Y:S01]  /*02c0*/  LDC R2, c[0x0][0x65c] ;  /* 0x00019700ff027b82 */ /* 0x000e620000000800 */
[----:B------:R-:W-:Y:S01]  /*02d0*/  SHF.R.S32.HI R7, RZ, 0x1f, R4 ;  /* 0x0000001fff077819 */ /* 0x000fe20000011404 */
[----:B------:R-:W2:Y:S01]  /*02e0*/  S2R R5, SR_CTAID.Y ;  /* 0x0000000000057919 */ /* 0x000ea20000002600 */
[----:B0-----:R-:W-:Y:S01]  /*02f0*/  UMOV UR4, 0x20 ;  /* 0x0000002000047882 */ /* 0x001fe20000000000 */
[----:B------:R-:W-:Y:S01]  /*0300*/  NOP ;  /* 0x0000000000007918 */ /* 0x000fe20000000000 */
[----:B------:R-:W-:Y:S01]  /*0310*/  LEA.HI R7, R7, R4, RZ, 0x2 ;  /* 0x0000000407077211 */ /* 0x000fe200078f10ff */
[----:B------:R-:W0:Y:S01]  /*0320*/  S2R R6, SR_CTAID.X ;  /* 0x0000000000067919 */ /* 0x000e220000002500 */
[----:B------:R-:W-:Y:S01]  /*0330*/  ISETP.NE.AND P2, PT, R10, RZ, PT ;  /* 0x000000ff0a00720c */ /* 0x000fe20003f45270 */
[----:B------:R-:W-:Y:S01]  /*0340*/  NOP ;  /* 0x0000000000007918 */ /* 0x000fe20000000000 */
[----:B------:R-:W-:-:S02]  /*0350*/  LOP3.LUT R7, R7, 0xfffffffc, RZ, 0xc0, !PT ;  /* 0xfffffffc07077812 */ /* 0x000fc400078ec0ff */
[----:B-----5:R-:W-:Y:S02]  /*0360*/  ISETP.NE.OR P0, PT, R0, RZ, !P0 ;  /* 0x000000ff0000720c */ /* 0x020fe40004705670 */
[----:B-1----:R-:W-:-:S04]  /*0370*/  ISETP.NE.AND P3, PT, R2, 0x1, PT ;  /* 0x000000010200780c */ /* 0x002fc80003f65270 */
[----:B------:R-:W-:Y:S01]  /*0380*/  P2R R0, PR, RZ, 0x8 ;  /* 0x00000008ff007803 */ /* 0x000fe20000000000 */
[----:B------:R-:W-:Y:S01]  /*0390*/  IMAD.IADD R0, R4, 0x1, -R7 ;  /* 0x0000000104007824 */ /* 0x000fe200078e0a07 */
[----:B------:R-:W-:Y:S01]  /*03a0*/  LOP3.LUT R4, R3, 0x7f, RZ, 0xc0, !PT ;  /* 0x0000007f03047812 */ /* 0x000fe200078ec0ff */
[----:B------:R-:W-:-:S03]  /*03b0*/  IMAD.MOV.U32 R7, RZ, RZ, RZ ;  /* 0x000000ffff077224 */ /* 0x000fc600078e00ff */
[----:B------:R-:W-:Y:S01]  /*03c0*/  ISETP.NE.AND P1, PT, R0, 0x3, PT ;  /* 0x000000030000780c */ /* 0x000fe20003f25270 */
[----:B------:R-:W-:Y:S01]  /*03d0*/  VOTEU.ALL UP0, P0 ;  /* 0x00000000003f7886 */ /* 0x000fe20000000000 */
[----:B------:R-:W-:Y:S01]  /*03e0*/  VOTEU.ALL UP1, P0 ;  /* 0x00000000003f7886 */ /* 0x000fe20000020000 */
[----:B------:R-:W0:Y:S01]  /*03f0*/  @P3 LDC R17, c[0x0][0x10] ;  /* 0x00000400ff113b82 */ /* 0x000e220000000800 */
[----:B--2---:R-:W-:Y:S02]  /*0400*/  @P3 IMAD.MOV.U32 R8, RZ, RZ, R5 ;  /* 0x000000ffff083224 */ /* 0x004fe400078e0005 */
[----:B------:R-:W-:Y:S01]  /*0410*/  @!UP0 UMOV UR6, 0x400 ;  /* 0x0000040000068882 */ /* 0x000fe20000000000 */
[----:B------:R-:W-:-:S04]  /*0420*/  @!UP0 UIADD3 UR4, -UR4, 0x100000, URZ ;  /* 0x0010000004048890 */ /* 0x000fc8000fffe13f */
[----:B------:R-:W-:Y:S02]  /*0430*/  @!UP0 USHF.L.U32 UR5, UR4, 0xb, URZ ;  /* 0x0000000b04058899 */ /* 0x000fe4000800063f */
[----:B------:R-:W-:Y:S01]  /*0440*/  @!UP0 USHF.L.U32 UR4, UR4, 0x1, URZ ;  /* 0x0000000104048899 */ /* 0x000fe2000800063f */
[----:B------:R-:W-:Y:S01]  /*0450*/  @P3 IMAD.MOV.U32 R9, RZ, RZ, RZ ;  /* 0x000000ffff093224 */ /* 0x000fe200078e00ff */
[----:B------:R-:W1:Y:S08]  /*0460*/  @!UP0 S2UR UR7, SR_CgaCtaId ;  /* 0x00000000000789c3 */ /* 0x000e700000008800 */
[----:B------:R-:W2:Y:S01]  /*0470*/  @!P3 LDC R11, c[0x0][0xc] ;  /* 0x00000300ff0bbb82 */ /* 0x000ea20000000800 */
[----:B0-----:R-:W-:Y:S01]  /*0480*/  @P3 IMAD.WIDE.U32 R16, R6, R17, R8 ;  /* 0x0000001106103225 */ /* 0x001fe200078e0008 */
[----:B-1----:R-:W-:Y:S01]  /*0490*/  @!UP0 ULEA UR8, UR7, UR6, 0x18 ;  /* 0x0000000607088291 */ /* 0x002fe2000f8ec03f */
[----:B------:R-:W-:-:S02]  /*04a0*/  VOTEU.ALL UP0, P0 ;  /* 0x00000000003f7886 */ /* 0x000fc40000000000 */
[----:B------:R-:W-:Y:S01]  /*04b0*/  ULDC UR6, c[0x0][0xc] ;  /* 0x0000030000067ab9 */ /* 0x000fe20000000800 */
[----:B------:R-:W-:Y:S01]  /*04c0*/  ULDC UR7, c[0x0][0x10] ;  /* 0x0000040000077ab9 */ /* 0x000fe20000000800 */
[----:B------:R-:W-:Y:S01]  /*04d0*/  ISETP.EQ.OR P0, PT, R0, RZ, !P1 ;  /* 0x000000ff0000720c */ /* 0x000fe20004f02670 */
[----:B--2---:R-:W-:-:S03]  /*04e0*/  @!P3 IMAD.WIDE.U32 R8, R11, R5, R6 ;  /* 0x000000050b08b225 */ /* 0x004fc600078e0006 */
[C---:B------:R-:W-:Y:S02]  /*04f0*/  ISETP.EQ.AND P0, PT, R10.reuse, RZ, P0 ;  /* 0x000000ff0a00720c */ /* 0x040fe40000702270 */
[----:B------:R-:W-:Y:S01]  /*0500*/  IADD3 R10, R10, -0x1, RZ ;  /* 0xffffffff0a0a7810 */ /* 0x000fe20007ffe0ff */
[----:B------:R-:W0:Y:S02]  /*0510*/  FENCE.VIEW.ASYNC.S ;  /* 0x00000000000073c6 */ /* 0x000e240000000000 */
[----:B0-----:R-:W3:Y:S01]  /*0520*/  @!UP0 SYNCS.EXCH.64 URZ, [UR8+0x40], UR4 ;  /* 0x00004004083f85b2 */ /* 0x001ee20008000100 */
[----:B------:R-:W-:Y:S01]  /*0530*/  @P3 IMAD.MOV.U32 R11, RZ, RZ, RZ ;  /* 0x000000ffff0b3224 */ /* 0x000fe200078e00ff */
[----:B------:R-:W-:Y:S01]  /*0540*/  SEL R18, RZ, 0x1, !P0 ;  /* 0x00000001ff127807 */ /* 0x000fe20004000000 */
[----:B------:R-:W-:Y:S01]  /*0550*/  @!P3 IMAD.MOV.U32 R16, RZ, RZ, R8 ;  /* 0x000000ffff10b224 */ /* 0x000fe200078e0008 */
[----:B------:R-:W-:Y:S01]  /*0560*/  ISETP.GE.U32.AND P1, PT, R10, 0x2, PT ;  /* 0x000000020a00780c */ /* 0x000fe20003f26070 */
[----:B------:R-:W-:-:S02]  /*0570*/  @P3 IMAD.IADD R17, R17, 0x1, R11 ;  /* 0x0000000111113824 */ /* 0x000fc400078e020b */
[----:B------:R-:W-:Y:S01]  /*0580*/  @!P3 IMAD.MOV.U32 R17, RZ, RZ, R9 ;  /* 0x000000ffff11b224 */ /* 0x000fe200078e0009 */
[----:B------:R-:W-:Y:S01]  /*0590*/  SEL R18, R18, 0x2, P1 ;  /* 0x0000000212127807 */ /* 0x000fe20000800000 */
[----:B------:R0:W3:Y:S01]  /*05a0*/  @!UP1 SYNCS.EXCH.64 URZ, [UR8+0x48], UR4 ;  /* 0x00004804083f95b2 */ /* 0x0000e20008000100 */
[----:B------:R-:W-:Y:S01]  /*05b0*/  NOP ;  /* 0x0000000000007918 */ /* 0x000fe20000000000 */
[----:B0-----:R-:W-:-:S03]  /*05c0*/  UIMAD.WIDE.U32 UR4, UR6, UR7, URZ ;  /* 0x00000007060472a5 */ /* 0x001fc6000f8e003f */
[----:B------:R-:W-:Y:S02]  /*05d0*/  ULDC UR6, c[0x0][0x14] ;  /* 0x0000050000067ab9 */ /* 0x000fe40000000800 */
[----:B------:R-:W-:Y:S02]  /*05e0*/  UIMAD.WIDE.U32 UR38, UR4, UR6, URZ ;  /* 0x00000006042672a5 */ /* 0x000fe4000f8e003f */
[----:B------:R-:W-:-:S04]  /*05f0*/  UIMAD UR41, UR5, UR6, URZ ;  /* 0x00000006052972a4 */ /* 0x000fc8000f8e023f */
[----:B------:R-:W-:Y:S01]  /*0600*/  UIADD3 UR41, UR39, UR41, URZ ;  /* 0x0000002927297290 */ /* 0x000fe2000fffe03f */
[----:B---34-:R-:W-:Y:S06]  /*0610*/  BAR.SYNC.DEFER_BLOCKING 0x0 ;  /* 0x0000000000007b1d */ /* 0x018fec0000010000 */
[----:B------:R-:W-:Y:S05]  /*0620*/  @!P2 BRA `(.L_x_3) ;  /* 0x000000900058a947 */ /* 0x000fea0003800000 */
[----:B------:R-:W-:-:S13]  /*0630*/  ISETP.GT.U32.AND P0, PT, R10, 0x1, PT ;  /* 0x000000010a00780c */ /* 0x000fda0003f04070 */
[----:B------:R-:W-:Y:S05]  /*0640*/  @P0 EXIT ;  /* 0x000000000000094d */ /* 0x000fea0003800000 */
[----:B------:R-:W-:Y:S01]  /*0650*/  ULDC.64 UR4, c[0x0][0x650] ;  /* 0x0001940000047ab9 */ /* 0x000fe20000000a00 */
[----:B------:R-:W-:Y:S01]  /*0660*/  PRMT R0, RZ, 0x7610, R0 ;  /* 0x00007610ff007816 */ /* 0x000fe20000000000 */
[----:B------:R-:W-:Y:S01]  /*0670*/  IMAD.MOV.U32 R133, RZ, RZ, -0x1 ;  /* 0xffffffffff857424 */ /* 0x000fe200078e00ff */
[----:B------:R-:W-:Y:S01]  /*0680*/  ISETP.GE.U32.AND P0, PT, R16, UR4, PT ;  /* 0x0000000410007c0c */ /* 0x000fe2000bf06070 */
[----:B------:R-:W-:Y:S01]  /*0690*/  IMAD.MOV.U32 R132, RZ, RZ, -0x1 ;  /* 0xffffffffff847424 */ /* 0x000fe200078e00ff */
[----:B------:R-:W-:Y:S02]  /*06a0*/  MOV R19, 0xffffffff ;  /* 0xffffffff00137802 */ /* 0x000fe40000000f00 */
[----:B------:R-:W-:-:S13]  /*06b0*/  ISETP.GE.U32.AND.EX P0, PT, R17, UR5, PT, P0 ;  /* 0x0000000511007c0c */ /* 0x000fda000bf06100 */
[----:B------:R-:W-:Y:S05]  /*06c0*/  @P0 BRA `(.L_x_4) ;  /* 0x0000000400580947 */ /* 0x000fea0003800000 */
[----:B------:R-:W0:Y:S01]  /*06d0*/  LDC.64 R20, c[0x0][0x628] ;  /* 0x00018a00ff147b82 */ /* 0x000e220000000a00 */
[----:B------:R-:W-:Y:S02]  /*06e0*/  IMAD.MOV.U32 R8, RZ, RZ, R16 ;  /* 0x000000ffff087224 */ /* 0x000fe400078e0010 */
[----:B------:R-:W-:-:S05]  /*06f0*/  IMAD.MOV.U32 R9, RZ, RZ, R17 ;  /* 0x000000ffff097224 */ /* 0x000fca00078e0011 */
[----:B------:R-:W1:Y:S08]  /*0700*/  LDC R0, c[0x0][0x630] ;  /* 0x00018c00ff007b82 */ /* 0x000e700000000800 */
[----:B------:R-:W2:Y:S01]  /*0710*/  LDC.64 R22, c[0x0][0x620] ;  /* 0x00018800ff167b82 */ /* 0x000ea20000000a00 */
[----:B0-----:R-:W-:-:S04]  /*0720*/  ISETP.NE.U32.AND P0, PT, R20, RZ, PT ;  /* 0x000000ff1400720c */ /* 0x001fc80003f05070 */
[----:B------:R-:W-:-:S13]  /*0730*/  ISETP.NE.AND.EX P0, PT, R21, RZ, PT, P0 ;  /* 0x000000ff1500720c */ /* 0x000fda0003f05300 */
[----:B-12---:R-:W-:Y:S05]  /*0740*/  @!P0 BRA `(.L_x_5) ;  /* 0x0000000000288947 */ /* 0x006fea0003800000 */
[----:B------:R-:W0:Y:S02]  /*0750*/  LDC R13, c[0x0][0x634] ;  /* 0x00018d00ff0d7b82 */ /* 0x000e240000000800 */
[----:B0-----:R-:W-:-:S05]  /*0760*/  IADD3 R13, P0, R16, R13, RZ ;  /* 0x0000000d100d7210 */ /* 0x001fca0007f1e0ff */
[----:B------:R-:W-:-:S04]  /*0770*/  IMAD.X R15, RZ, RZ, R17, P0 ;  /* 0x000000ffff0f7224 */ /* 0x000fc800000e0611 */
[----:B------:R-:W-:-:S04]  /*0780*/  IMAD.WIDE.U32 R8, R15, R20, RZ ;  /* 0x000000140f087225 */ /* 0x000fc800078e00ff */
[----:B------:R-:W-:-:S04]  /*0790*/  IMAD.WIDE.U32 R10, P0, R13, R21, R8 ;  /* 0x000000150d0a7225 */ /* 0x000fc80007800008 */
[----:B------:R-:W-:-:S04]  /*07a0*/  IMAD.WIDE.U32 R8, R13, R20, RZ ;  /* 0x000000140d087225 */ /* 0x000fc800078e00ff */
[----:B------:R-:W-:Y:S01]  /*07b0*/  IMAD.X R13, RZ, RZ, RZ, P0 ;  /* 0x000000ffff0d7224 */ /* 0x000fe200000e06ff */
[----:B------:R-:W-:Y:S01]  /*07c0*/  IADD3 RZ, P0, R9, R10, RZ ;  /* 0x0000000a09ff7210 */ /* 0x000fe20007f1e0ff */
[----:B------:R-:W-:-:S04]  /*07d0*/  IMAD.MOV.U32 R12, RZ, RZ, R11 ;  /* 0x000000ffff0c7224 */ /* 0x000fc800078e000b */
[----:B------:R-:W-:-:S08]  /*07e0*/  IMAD.WIDE.U32.X R8, R15, R21, R12, P0 ;  /* 0x000000150f087225 */ /* 0x000fd000000e040c */
.L_x_5:
[-CC-:B------:R-:W-:Y:S01]  /*07f0*/  SHF.R.U64 R25, R8, R0.reuse, R9.reuse ;  /* 0x0000000008197219 */ /* 0x180fe20000001209 */
[----:B------:R-:W0:Y:S01]  /*0800*/  LDC R12, c[0x0][0x618] ;  /* 0x00018600ff0c7b82 */ /* 0x000e220000000800 */
[----:B------:R-:W-:Y:S01]  /*0810*/  SHF.R.U32.HI R7, RZ, R0, R9 ;  /* 0x00000000ff077219 */ /* 0x000fe20000011609 */
[----:B------:R-:W-:Y:S01]  /*0820*/  ULDC UR4, c[0x0][0x150] ;  /* 0x0000540000047ab9 */ /* 0x000fe20000000800 */
[----:B------:R-:W-:Y:S02]  /*0830*/  IADD3 R11, P0, RZ, -R25, RZ ;  /* 0x80000019ff0b7210 */ /* 0x000fe40007f1e0ff */
[----:B------:R-:W-:Y:S02]  /*0840*/  I2FP.F32.U32 R0, R6 ;  /* 0x0000000600007245 */ /* 0x000fe40000201000 */
[----:B------:R-:W-:Y:S01]  /*0850*/  IADD3.X R13, RZ, ~R7, RZ, P0, !PT ;  /* 0x80000007ff0d7210 */ /* 0x000fe200007fe4ff */
[----:B------:R-:W1:Y:S01]  /*0860*/  LDC.64 R30, c[0x0][0x640] ;  /* 0x00019000ff1e7b82 */ /* 0x000e620000000a00 */
[----:B------:R-:W-:-:S04]  /*0870*/  IMAD.WIDE.U32 R8, R11, R22, R16 ;  /* 0x000000160b087225 */ /* 0x000fc800078e0010 */
[----:B------:R-:W-:Y:S01]  /*0880*/  FMUL R0, R0, UR4 ;  /* 0x0000000400007c20 */ /* 0x000fe20008400000 */
[----:B------:R-:W-:Y:S01]  /*0890*/  ULDC UR4, c[0x0][0x154] ;  /* 0x0000550000047ab9 */ /* 0x000fe20000000800 */
[----:B------:R-:W-:Y:S01]  /*08a0*/  IMAD R10, R13, R22, RZ ;  /* 0x000000160d0a7224 */ /* 0x000fe200078e02ff */
[----:B------:R-:W2:Y:S03]  /*08b0*/  LDC R7, c[0x0][0x144] ;  /* 0x00005100ff077b82 */ /* 0x000ea60000000800 */
[----:B------:R-:W-:Y:S01]  /*08c0*/  IMAD R11, R11, R23, R10 ;  /* 0x000000170b0b7224 */ /* 0x000fe200078e020a */
[----:B------:R-:W3:Y:S03]  /*08d0*/  F2I.U32.TRUNC.NTZ R0, R0 ;  /* 0x0000000000007305 */ /* 0x000ee6000020f000 */
[----:B------:R-:W-:-:S02]  /*08e0*/  IMAD.IADD R9, R9, 0x1, R11 ;  /* 0x0000000109097824 */ /* 0x000fc400078e020b */
[----:B------:R-:W-:Y:S01]  /*08f0*/  IMAD.MOV.U32 R11, RZ, RZ, -0x1 ;  /* 0xffffffffff0b7424 */ /* 0x000fe200078e00ff */
[----:B------:R-:W4:Y:S02]  /*0900*/  LDC R24, c[0x0][0x608] ;  /* 0x00018200ff187b82 */ /* 0x000f240000000800 */
[-CC-:B0-----:R-:W-:Y:S02]  /*0910*/  SHF.R.U64 R22, R8, R12.reuse, R9.reuse ;  /* 0x0000000c08167219 */ /* 0x181fe40000001209 */
[----:B------:R-:W-:Y:S02]  /*0920*/  I2FP.F32.U32 R8, R5 ;  /* 0x0000000500087245 */ /* 0x000fe40000201000 */
[----:B------:R-:W-:Y:S02]  /*0930*/  SHF.R.U32.HI R9, RZ, R12, R9 ;  /* 0x0000000cff097219 */ /* 0x000fe40000011609 */
[----:B------:R-:W0:Y:S01]  /*0940*/  LDC R28, c[0x0][0x658] ;  /* 0x00019600ff1c7b82 */ /* 0x000e220000000800 */
[----:B-1----:R-:W-:Y:S01]  /*0950*/  ISETP.NE.U32.AND P0, PT, R30, RZ, PT ;  /* 0x000000ff1e00720c */ /* 0x002fe20003f05070 */
[----:B------:R-:W-:Y:S01]  /*0960*/  FMUL R8, R8, UR4 ;  /* 0x0000000408087c20 */ /* 0x000fe20008400000 */
[----:B---3--:R-:W-:-:S02]  /*0970*/  IMAD.MOV R10, RZ, RZ, -R0 ;  /* 0x000000ffff0a7224 */ /* 0x008fc400078e0a00 */
[----:B------:R-:W-:Y:S01]  /*0980*/  ISETP.NE.AND.EX P0, PT, R31, RZ, PT, P0 ;  /* 0x000000ff1f00720c */ /* 0x000fe20003f05300 */
[----:B------:R1:W3:Y:S02]  /*0990*/  F2I.U32.TRUNC.NTZ R15, R8 ;  /* 0x00000008000f7305 */ /* 0x0002e4000020f000 */
[----:B------:R-:W1:Y:S01]  /*09a0*/  LDC R20, c[0x0][0x148] ;  /* 0x00005200ff147b82 */ /* 0x000e620000000800 */
[----:B--2---:R-:W-:-:S07]  /*09b0*/  IMAD R0, R7, R10, R6 ;  /* 0x0000000a07007224 */ /* 0x004fce00078e0206 */
[----:B------:R-:W2:Y:S01]  /*09c0*/  LDC R26, c[0x0][0x600] ;  /* 0x00018000ff1a7b82 */ /* 0x000ea20000000800 */
[-CC-:B----4-:R-:W-:Y:S02]  /*09d0*/  SHF.R.U64 R32, R22, R24.reuse, R9.reuse ;  /* 0x0000001816207219 */ /* 0x190fe40000001209 */
[----:B------:R-:W-:Y:S01]  /*09e0*/  SHF.R.U32.HI R7, RZ, R24, R9 ;  /* 0x00000018ff077219 */ /* 0x000fe20000011609 */
[----:B------:R-:W-:-:S04]  /*09f0*/  IMAD.MOV.U32 R9, RZ, RZ, 0x1 ;  /* 0x00000001ff097424 */ /* 0x000fc800078e00ff */
[----:B------:R-:W4:Y:S01]  /*0a00*/  LDC R21, c[0x0][0x648] ;  /* 0x00019200ff157b82 */ /* 0x000f220000000800 */
[-C--:B0-----:R-:W-:Y:S02]  /*0a10*/  SHF.L.U32 R6, R11, R28.reuse, RZ ;  /* 0x0000001c0b067219 */ /* 0x081fe400000006ff */
[--C-:B------:R-:W-:Y:S02]  /*0a20*/  SHF.R.U64 R24, R32, R28, R7.reuse ;  /* 0x0000001c20187219 */ /* 0x100fe40000001207 */
[----:B------:R-:W-:Y:S02]  /*0a30*/  LOP3.LUT R13, RZ, R6, RZ, 0x33, !PT ;  /* 0x00000006ff0d7212 */ /* 0x000fe400078e33ff */
[-C--:B------:R-:W-:Y:S01]  /*0a40*/  SHF.R.U32.HI R7, RZ, R28.reuse, R7 ;  /* 0x0000001cff077219 */ /* 0x080fe20000011607 */
[----:B------:R-:W0:Y:S01]  /*0a50*/  LDC R23, c[0x0][0x638] ;  /* 0x00018e00ff177b82 */ /* 0x000e220000000800 */
[----:B------:R-:W-:Y:S01]  /*0a60*/  SHF.L.U32 R12, R9, R28, RZ ;  /* 0x0000001c090c7219 */ /* 0x000fe200000006ff */
[----:B------:R-:W-:-:S06]  /*0a70*/  IMAD.MOV.U32 R6, RZ, RZ, R24 ;  /* 0x000000ffff067224 */ /* 0x000fcc00078e0018 */
[----:B------:R-:W0:Y:S01]  /*0a80*/  LDC R133, c[0x0][0x610] ;  /* 0x00018400ff857b82 */ /* 0x000e220000000800 */
[----:B-1-3--:R-:W-:Y:S05]  /*0a90*/  @!P0 BRA `(.L_x_6) ;  /* 0x0000000000288947 */ /* 0x00afea0003800000 */
[----:B------:R-:W1:Y:S02]  /*0aa0*/  LDC R11, c[0x0][0x64c] ;  /* 0x00019300ff0b7b82 */ /* 0x000e640000000800 */
[----:B-1----:R-:W-:-:S04]  /*0ab0*/  IADD3 R11, P0, R24, R11, RZ ;  /* 0x0000000b180b7210 */ /* 0x002fc80007f1e0ff */
[----:B------:R-:W-:-:S05]  /*0ac0*/  IADD3.X R19, RZ, R7, RZ, P0, !PT ;  /* 0x00000007ff137210 */ /* 0x000fca00007fe4ff */
[----:B------:R-:W-:-:S04]  /*0ad0*/  IMAD.WIDE.U32 R6, R19, R30, RZ ;  /* 0x0000001e13067225 */ /* 0x000fc800078e00ff */
[----:B------:R-:W-:-:S04]  /*0ae0*/  IMAD.WIDE.U32 R8, P0, R11, R31, R6 ;  /* 0x0000001f0b087225 */ /* 0x000fc80007800006 */
[----:B------:R-:W-:-:S04]  /*0af0*/  IMAD.WIDE.U32 R6, R11, R30, RZ ;  /* 0x0000001e0b067225 */ /* 0x000fc800078e00ff */
[----:B------:R-:W-:Y:S01]  /*0b00*/  IMAD.X R11, RZ, RZ, RZ, P0 ;  /* 0x000000ffff0b7224 */ /* 0x000fe200000e06ff */
[----:B------:R-:W-:Y:S01]  /*0b10*/  IADD3 RZ, P0, R7, R8, RZ ;  /* 0x0000000807ff7210 */ /* 0x000fe20007f1e0ff */
[----:B------:R-:W-:-:S04]  /*0b20*/  IMAD.MOV.U32 R10, RZ, RZ, R9 ;  /* 0x000000ffff0a7224 */ /* 0x000fc800078e0009 */
[----:B------:R-:W-:-:S08]  /*0b30*/  IMAD.WIDE.U32.X R6, R19, R31, R10, P0 ;  /* 0x0000001f13067225 */ /* 0x000fd000000e040a */
.L_x_6:
[----:B----4-:R-:W-:Y:S01]  /*0b40*/  SHF.R.U64 R6, R6, R21, R7 ;  /* 0x0000001506067219 */ /* 0x010fe20000001207 */
[----:B--2---:R-:W-:Y:S01]  /*0b50*/  VIADD R7, R26, 0xffffffff ;  /* 0xffffffff1a077836 */ /* 0x004fe20000000000 */
[----:B------:R-:W-:Y:S01]  /*0b60*/  LOP3.LUT R13, R32, R13, RZ, 0xc0, !PT ;  /* 0x0000000d200d7212 */ /* 0x000fe200078ec0ff */
[----:B------:R-:W-:Y:S02]  /*0b70*/  IMAD.MOV R15, RZ, RZ, -R15 ;  /* 0x000000ffff0f7224 */ /* 0x000fe400078e0a0f */
[----:B------:R-:W-:Y:S02]  /*0b80*/  IMAD.MOV R8, RZ, RZ, -R6 ;  /* 0x000000ffff087224 */ /* 0x000fe400078e0a06 */
[----:B------:R-:W-:Y:S01]  /*0b90*/  IMAD R13, R12, R6, R13 ;  /* 0x000000060c0d7224 */ /* 0x000fe200078e020d */
[----:B------:R-:W-:Y:S01]  /*0ba0*/  LOP3.LUT R6, R22, R7, RZ, 0xc0, !PT ;  /* 0x0000000716067212 */ /* 0x000fe200078ec0ff */
[----:B------:R-:W-:Y:S02]  /*0bb0*/  @P3 IMAD R0, R20, R15, R5 ;  /* 0x0000000f14003224 */ /* 0x000fe400078e0205 */
[----:B0-----:R-:W-:-:S02]  /*0bc0*/  IMAD R5, R8, R23, R24 ;  /* 0x0000001708057224 */ /* 0x001fc400078e0218 */
[----:B------:R-:W-:Y:S01]  /*0bd0*/  IMAD R133, R13, R133, R0 ;  /* 0x000000850d857224 */ /* 0x000fe200078e0200 */
[----:B------:R-:W-:Y:S01]  /*0be0*/  MOV R0, 0x1 ;  /* 0x0000000100007802 */ /* 0x000fe20000000f00 */
[----:B------:R-:W-:Y:S02]  /*0bf0*/  IMAD R6, R5, R26, R6 ;  /* 0x0000001a05067224 */ /* 0x000fe400078e0206 */
[----:B------:R-:W-:-:S03]  /*0c00*/  IMAD.MOV.U32 R19, RZ, RZ, R25 ;  /* 0x000000ffff137224 */ /* 0x000fc600078e0019 */
[----:B------:R-:W-:Y:S02]  /*0c10*/  SEL R132, R6, R133, !P3 ;  /* 0x0000008506847207 */ /* 0x000fe40005800000 */
[----:B------:R-:W-:-:S07]  /*0c20*/  SEL R133, R133, R6, !P3 ;  /* 0x0000000685857207 */ /* 0x000fce0005800000 */
.L_x_4:
[----:B------:R-:W-:-:S08]  /*0c30*/  NOP ;  /* 0x0000000000007918 */ /* 0x000fd00000000000 */
[----:B------:R-:W0:Y:S02]  /*0c40*/  USETMAXREG.TRY_ALLOC.CTAPOOL UP0, 0xe8 ;  /* 0x000000e8000079c8 */ /* 0x000e240008000600 */
[----:B0-----:R-:W-:-:S13]  /*0c50*/  PLOP3.LUT P0, PT, PT, PT, UP0, 0x80, 0x0 ;  /* 0x000000000000781c */ /* 0x001fda0003f0f008 */
[----:B------:R-:W-:Y:S05]  /*0c60*/  @!P0 BRA `(.L_x_4) ;  /* 0xfffffffc00f08947 */ /* 0x000fea000383ffff */
[----:B------:R-:W-:Y:S01]  /*0c70*/  ULDC.64 UR4, c[0x0][0x598] ;  /* 0x0001660000047ab9 */ /* 0x000fe20000000a00 */
[----:B------:R-:W-:Y:S01]  /*0c80*/  ULDC.64 UR36, c[0x0][0x208] ;  /* 0x0000820000247ab9 */ /* 0x000fe20000000a00 */
[----:B------:R-:W-:-:S04]  /*0c90*/  ISETP.NE.U32.AND P0, PT, RZ, UR4, PT ;  /* 0x00000004ff007c0c */ /* 0x000fc8000bf05070 */
[----:B------:R-:W-:-:S13]  /*0ca0*/  ISETP.NE.AND.EX P0, PT, RZ, UR5, PT, P0 ;  /* 0x00000005ff007c0c */ /* 0x000fda000bf05300 */
[----:B------:R-:W-:Y:S05]  /*0cb0*/  @!P0 BRA `(.L_x_7) ;  /* 0x00000000001c8947 */ /* 0x000fea0003800000 */
[----:B------:R-:W0:Y:S02]  /*0cc0*/  LDC.64 R6, c[0x0][0x598] ;  /* 0x00016600ff067b82 */ /* 0x000e240000000a00 */
[----:B0-----:R-:W2:Y:S02]  /*0cd0*/  LDG.E.64 R6, desc[UR36][R6.64] ;  /* 0x0000002406067981 */ /* 0x001ea4000c1e1b00 */
[----:B--2---:R-:W-:-:S04]  /*0ce0*/  ISETP.NE.U32.AND P0, PT, R6, RZ, PT ;  /* 0x000000ff0600720c */ /* 0x004fc80003f05070 */
[----:B------:R-:W-:-:S13]  /*0cf0*/  ISETP.NE.AND.EX P0, PT, R7, RZ, PT, P0 ;  /* 0x000000ff0700720c */ /* 0x000fda0003f05300 */
[----:B------:R-:W-:Y:S05]  /*0d00*/  @!P0 BRA `(.L_x_7) ;  /* 0x0000000000088947 */ /* 0x000fea0003800000 */
[----:B------:R0:W5:Y:S01]  /*0d10*/  LD.E R120, desc[UR36][R6.64] ;  /* 0x0000002406787980 */ /* 0x000162000c101900 */
[----:B------:R-:W-:Y:S05]  /*0d20*/  BRA `(.L_x_8) ;  /* 0x0000000000247947 */ /* 0x000fea0003800000 */
.L_x_7:
[----:B------:R-:W-:Y:S02]  /*0d30*/  ULDC.64 UR4, c[0x0][0x588] ;  /* 0x0001620000047ab9 */ /* 0x000fe40000000a00 */
[----:B------:R-:W-:-:S04]  /*0d40*/  ISETP.NE.U32.AND P0, PT, RZ, UR4, PT ;  /* 0x00000004ff007c0c */ /* 0x000fc8000bf05070 */
[----:B------:R-:W-:-:S13]  /*0d50*/  ISETP.NE.AND.EX P0, PT, RZ, UR5, PT, P0 ;  /* 0x00000005ff007c0c */ /* 0x000fda000bf05300 */
[----:B------:R-:W-:Y:S05]  /*0d60*/  @!P0 BRA `(.L_x_9) ;  /* 0x00000000000c8947 */ /* 0x000fea0003800000 */
[----:B------:R-:W0:Y:S02]  /*0d70*/  LDC.64 R120, c[0x0][0x588] ;  /* 0x00016200ff787b82 */ /* 0x000e240000000a00 */
[----:B0-----:R1:W5:Y:S01]  /*0d80*/  LDG.E R120, desc[UR36][R120.64] ;  /* 0x0000002478787981 */ /* 0x001362000c1e1900 */
[----:B------:R-:W-:Y:S05]  /*0d90*/  BRA `(.L_x_8) ;  /* 0x0000000000087947 */ /* 0x000fea0003800000 */
.L_x_9:
[----:B------:R-:W-:Y:S02]  /*0da0*/  ULDC UR4, c[0x0][0x580] ;  /* 0x0001600000047ab9 */ /* 0x000fe40000000800 */
[----:B------:R-:W-:-:S07]  /*0db0*/  IMAD.U32 R120, RZ, RZ, UR4 ;  /* 0x00000004ff787e24 */ /* 0x000fce000f8e00ff */
.L_x_8:
[----:B------:R-:W-:Y:S02]  /*0dc0*/  ULDC.64 UR4, c[0x0][0x5a0] ;  /* 0x0001680000047ab9 */ /* 0x000fe40000000a00 */
[----:B------:R-:W-:-:S04]  /*0dd0*/  ISETP.NE.U32.AND P0, PT, RZ, UR4, PT ;  /* 0x00000004ff007c0c */ /* 0x000fc8000bf05070 */
[----:B------:R-:W-:-:S13]  /*0de0*/  ISETP.NE.AND.EX P0, PT, RZ, UR5, PT, P0 ;  /* 0x00000005ff007c0c */ /* 0x000fda000bf05300 */
[----:B------:R-:W-:Y:S05]  /*0df0*/  @!P0 BRA `(.L_x_10) ;  /* 0x00000000001c8947 */ /* 0x000fea0003800000 */
[----:B0-----:R-:W0:Y:S02]  /*0e00*/  LDC.64 R6, c[0x0][0x5a0] ;  /* 0x00016800ff067b82 */ /* 0x001e240000000a00 */
[----:B0-----:R-:W2:Y:S02]  /*0e10*/  LDG.E.64 R6, desc[UR36][R6.64] ;  /* 0x0000002406067981 */ /* 0x001ea4000c1e1b00 */
[----:B--2---:R-:W-:-:S04]  /*0e20*/  ISETP.NE.U32.AND P0, PT, R6, RZ, PT ;  /* 0x000000ff0600720c */ /* 0x004fc80003f05070 */
[----:B------:R-:W-:-:S13]  /*0e30*/  ISETP.NE.AND.EX P0, PT, R7, RZ, PT, P0 ;  /* 0x000000ff0700720c */ /* 0x000fda0003f05300 */
[----:B------:R-:W-:Y:S05]  /*0e40*/  @!P0 BRA `(.L_x_10) ;  /* 0x0000000000088947 */ /* 0x000fea0003800000 */
[----:B-1----:R0:W5:Y:S01]  /*0e50*/  LD.E R121, desc[UR36][R6.64] ;  /* 0x0000002406797980 */ /* 0x002162000c101900 */
[----:B------:R-:W-:Y:S05]  /*0e60*/  BRA `(.L_x_11) ;  /* 0x0000000000247947 */ /* 0x000fea0003800000 */
.L_x_10:
[----:B------:R-:W-:Y:S02]  /*0e70*/  ULDC.64 UR4, c[0x0][0x590] ;  /* 0x0001640000047ab9 */ /* 0x000fe40000000a00 */
[----:B------:R-:W-:-:S04]  /*0e80*/  ISETP.NE.U32.AND P0, PT, RZ, UR4, PT ;  /* 0x00000004ff007c0c */ /* 0x000fc8000bf05070 */
[----:B------:R-:W-:-:S13]  /*0e90*/  ISETP.NE.AND.EX P0, PT, RZ, UR5, PT, P0 ;  /* 0x00000005ff007c0c */ /* 0x000fda000bf05300 */
[----:B------:R-:W-:Y:S05]  /*0ea0*/  @!P0 BRA `(.L_x_12) ;  /* 0x00000000000c8947 */ /* 0x000fea0003800000 */
[----:B0-----:R-:W1:Y:S02]  /*0eb0*/  LDC.64 R6, c[0x0][0x590] ;  /* 0x00016400ff067b82 */ /* 0x001e640000000a00 */
[----:B-1----:R1:W5:Y:S01]  /*0ec0*/  LDG.E R121, desc[UR36][R6.64] ;  /* 0x0000002406797981 */ /* 0x002362000c1e1900 */
[----:B------:R-:W-:Y:S05]  /*0ed0*/  BRA `(.L_x_11) ;  /* 0x0000000000087947 */ /* 0x000fea0003800000 */
.L_x_12:
[----:B------:R-:W-:Y:S02]  /*0ee0*/  ULDC UR4, c[0x0][0x584] ;  /* 0x0001610000047ab9 */ /* 0x000fe40000000800 */
[----:B-1----:R-:W-:-:S07]  /*0ef0*/  IMAD.U32 R121, RZ, RZ, UR4 ;  /* 0x00000004ff797e24 */ /* 0x002fce000f8e00ff */
.L_x_11:
[----:B------:R-:W-:-:S13]  /*0f00*/  LOP3.LUT P0, RZ, R0, 0xff, RZ, 0xc0, !PT ;  /* 0x000000ff00ff7812 */ /* 0x000fda000780c0ff */
[----:B------:R-:W-:Y:S05]  /*0f10*/  @!P0 EXIT ;  /* 0x000000000000894d */ /* 0x000fea0003800000 */
[----:B------:R-:W2:Y:S01]  /*0f20*/  LDC R123, c[0x0][0x658] ;  /* 0x00019600ff7b7b82 */ /* 0x000ea20000000800 */
[----:B------:R-:W-:Y:S01]  /*0f30*/  ULDC.64 UR6, c[0x0][0x288] ;  /* 0x0000a20000067ab9 */ /* 0x000fe20000000a00 */
[----:B------:R-:W-:Y:S01]  /*0f40*/  LOP3.LUT R14, R14, 0x1, RZ, 0xc0, !PT ;  /* 0x000000010e0e7812 */ /* 0x000fe200078ec0ff */
[----:B------:R-:W-:Y:S01]  /*0f50*/  UIADD3 UR4, UR7, 0x7f, URZ ;  /* 0x0000007f07047890 */ /* 0x000fe2000fffe03f */
[----:B------:R-:W-:Y:S01]  /*0f60*/  SHF.R.U32.HI R0, RZ, 0x2, R3 ;  /* 0x00000002ff007819 */ /* 0x000fe20000011603 */
[----:B------:R-:W-:Y:S01]  /*0f70*/  IMAD.U32 R5, RZ, RZ, UR6 ;  /* 0x00000006ff057e24 */ /* 0x000fe2000f8e00ff */
[----:B------:R-:W-:Y:S01]  /*0f80*/  SHF.R.U32.HI R4, RZ, 0x1, R4 ;  /* 0x00000001ff047819 */ /* 0x000fe20000011604 */
[----:B------:R-:W-:Y:S01]  /*0f90*/  USHF.R.S32.HI UR5, URZ, 0x1f, UR4 ;  /* 0x0000001f3f057899 */ /* 0x000fe20008011404 */
[----:B------:R-:W3:Y:S01]  /*0fa0*/  LDC.64 R126, c[0x0][0x5c8] ;  /* 0x00017200ff7e7b82 */ /* 0x000ee20000000a00 */
[----:B------:R-:W-:Y:S01]  /*0fb0*/  LOP3.LUT R122, R3, 0x3, RZ, 0xc0, !PT ;  /* 0x00000003037a7812 */ /* 0x000fe200078ec0ff */
[----:B01----:R-:W-:Y:S01]  /*0fc0*/  IMAD.SHL.U32 R7, R14, 0x40, RZ ;  /* 0x000000400e077824 */ /* 0x003fe200078e00ff */
[----:B------:R-:W-:Y:S01]  /*0fd0*/  LOP3.LUT R0, R0, 0x7, RZ, 0xc0, !PT ;  /* 0x0000000700007812 */ /* 0x000fe200078ec0ff */
[----:B------:R-:W-:Y:S01]  /*0fe0*/  ULEA.HI UR5, UR5, UR4, URZ, 0x7 ;  /* 0x0000000405057291 */ /* 0x000fe2000f8f383f */
[----:B------:R-:W-:Y:S01]  /*0ff0*/  LOP3.LUT R23, R4, 0x30, RZ, 0xc0, !PT ;  /* 0x0000003004177812 */ /* 0x000fe200078ec0ff */
[----:B------:R-:W-:Y:S01]  /*1000*/  IMAD R122, R122, -0x2, R5 ;  /* 0xfffffffe7a7a7824 */ /* 0x000fe200078e0205 */
[--C-:B------:R-:W-:Y:S01]  /*1010*/  LOP3.LUT R22, R7, 0x40, R0.reuse, 0xe2, !PT ;  /* 0x0000004007167812 */ /* 0x100fe200078ee200 */
[----:B------:R-:W-:Y:S01]  /*1020*/  USHF.R.S32.HI UR43, URZ, 0x7, UR5 ;  /* 0x000000073f2b7899 */ /* 0x000fe20008011405 */
[----:B------:R-:W-:Y:S01]  /*1030*/  IADD3 R5, RZ, -R23, -R0 ;  /* 0x80000017ff057210 */ /* 0x000fe20007ffe800 */
[----:B------:R-:W-:Y:S01]  /*1040*/  IMAD.MOV.U32 R4, RZ, RZ, 0x1 ;  /* 0x00000001ff047424 */ /* 0x000fe200078e00ff */
[----:B------:R-:W-:Y:S01]  /*1050*/  MOV R0, 0xffffffff ;  /* 0xffffffff00007802 */ /* 0x000fe20000000f00 */
[----:B------:R-:W-:Y:S01]  /*1060*/  UISETP.LT.AND UP0, UPT, UR43, 0x1, UPT ;  /* 0x000000012b00788c */ /* 0x000fe2000bf01270 */
[C---:B------:R-:W-:Y:S01]  /*1070*/  LOP3.LUT R129, R3.reuse, 0x80, RZ, 0xc0, !PT ;  /* 0x0000008003817812 */ /* 0x040fe200078ec0ff */
[----:B------:R-:W-:Y:S01]  /*1080*/  IMAD R5, R14, -0x40, R5 ;  /* 0xffffffc00e057824 */ /* 0x000fe200078e0205 */
[----:B------:R-:W-:Y:S01]  /*1090*/  ULDC UR4, c[0x0][0x284] ;  /* 0x0000a10000047ab9 */ /* 0x000fe20000000800 */
[----:B--2---:R-:W-:Y:S01]  /*10a0*/  SHF.L.U32 R0, R0, R123, RZ ;  /* 0x0000007b00007219 */ /* 0x004fe200000006ff */
[----:B------:R-:W-:Y:S01]  /*10b0*/  USEL UR44, UR43, 0x1, UP0 ;  /* 0x000000012b2c7887 */ /* 0x000fe20008000000 */
[----:B------:R-:W-:Y:S01]  /*10c0*/  LOP3.LUT R22, R22, R23, RZ, 0xfc, !PT ;  /* 0x0000001716167212 */ /* 0x000fe200078efcff */
[----:B------:R-:W-:Y:S01]  /*10d0*/  IMAD.SHL.U32 R128, R3, 0x2, RZ ;  /* 0x0000000203807824 */ /* 0x000fe200078e00ff */
[----:B------:R-:W-:Y:S01]  /*10e0*/  SHF.L.U32 R123, R4, R123, RZ ;  /* 0x0000007b047b7219 */ /* 0x000fe200000006ff */
[----:B------:R-:W-:Y:S01]  /*10f0*/  VIADD R131, R5, UR4 ;  /* 0x0000000405837c36 */ /* 0x000fe20008000000 */
[----:B------:R-:W-:Y:S01]  /*1100*/  LOP3.LUT R146, R18, 0x1, RZ, 0xfc, !PT ;  /* 0x0000000112927812 */ /* 0x000fe200078efcff */
[----:B------:R-:W-:Y:S01]  /*1110*/  UIADD3 UR44, UR43, -UR44, URZ ;  /* 0x8000002c2b2c7290 */ /* 0x000fe2000fffe03f */
[C-C-:B---3--:R-:W-:Y:S01]  /*1120*/  SHF.L.U64.HI R124, R126.reuse, 0x7, R127.reuse ;  /* 0x000000077e7c7819 */ /* 0x148fe2000001027f */
[----:B------:R-:W-:Y:S01]  /*1130*/  UMOV UR40, URZ ;  /* 0x0000003f00287c82 */ /* 0x000fe20008000000 */
[C---:B------:R-:W-:Y:S01]  /*1140*/  SHF.L.U64.HI R125, R126.reuse, 0x3, R127 ;  /* 0x000000037e7d7819 */ /* 0x040fe2000001027f */
[C---:B------:R-:W-:Y:S01]  /*1150*/  IMAD.SHL.U32 R127, R126.reuse, 0x80, RZ ;  /* 0x000000807e7f7824 */ /* 0x040fe200078e00ff */
[----:B------:R-:W-:Y:S01]  /*1160*/  SHF.R.U32.HI R129, RZ, 0x7, R129 ;  /* 0x00000007ff817819 */ /* 0x000fe20000011681 */
[----:B------:R-:W-:Y:S01]  /*1170*/  IMAD.SHL.U32 R126, R126, 0x8, RZ ;  /* 0x000000087e7e7824 */ /* 0x000fe200078e00ff */
[----:B------:R-:W-:Y:S01]  /*1180*/  LOP3.LUT R130, RZ, R0, RZ, 0x33, !PT ;  /* 0x00000000ff827212 */ /* 0x000fe200078e33ff */
[----:B------:R-:W-:Y:S01]  /*1190*/  UMOV UR42, URZ ;  /* 0x0000003f002a7c82 */ /* 0x000fe20008000000 */
[----:B------:R-:W-:-:S07]  /*11a0*/  MOV R23, RZ ;  /* 0x000000ff00177202 */ /* 0x000fce0000000f00 */
.L_x_222:
[----:B0-----:R-:W0:Y:S01]  /*11b0*/  SHFL.IDX PT, R0, R129, RZ, 0x1f ;  /* 0x00001fff81007589 */ /* 0x001e2200000e0000 */
[----:B-1----:R-:W1:Y:S01]  /*11c0*/  S2UR UR7, SR_CgaCtaId ;  /* 0x00000000000779c3 */ /* 0x002e620000008800 */
[----:B------:R-:W-:Y:S01]  /*11d0*/  UMOV UR6, 0x400 ;  /* 0x0000040000067882 */ /* 0x000fe20000000000 */
[----:B0-----:R-:W-:Y:S01]  /*11e0*/  R2UR UR4, R0 ;  /* 0x00000000000472ca */ /* 0x001fe200000e0000 */
[----:B-1----:R-:W-:-:S12]  /*11f0*/  ULEA UR46, UR7, UR6, 0x18 ;  /* 0x00000006072e7291 */ /* 0x002fd8000f8ec03f */
[----:B------:R-:W-:-:S04]  /*1200*/  ULEA.HI UR5, UR4, UR4, URZ, 0x1 ;  /* 0x0000000404057291 */ /* 0x000fc8000f8f083f */
[----:B------:R-:W-:-:S04]  /*1210*/  ULOP3.LUT UR5, UR5, 0x7fffe, URZ, 0xc0, !UPT ;  /* 0x0007fffe05057892 */ /* 0x000fc8000f8ec03f */
[----:B------:R-:W-:-:S03]  /*1220*/  UIADD3 UR5, UR4, -UR5, URZ ;  /* 0x8000000504057290 */ /* 0x000fc6000fffe03f */
[----:B------:R-:W-:Y:S01]  /*1230*/  ULDC UR4, c[0x0][0x28c] ;  /* 0x0000a30000047ab9 */ /* 0x000fe20000000800 */
[----:B------:R-:W-:Y:S01]  /*1240*/  ULEA UR5, UR5, UR46, 0xd ;  /* 0x0000002e05057291 */ /* 0x000fe2000f8e683f */
[----:B------:R-:W-:-:S03]  /*1250*/  ISETP.LT.AND P0, PT, RZ, UR4, PT ;  /* 0x00000004ff007c0c */ /* 0x000fc6000bf01270 */
[----:B------:R-:W-:-:S04]  /*1260*/  UIADD3 UR5, UR5, 0x100, URZ ;  /* 0x0000010005057890 */ /* 0x000fc8000fffe03f */
[----:B------:R-:W-:-:S04]  /*1270*/  USHF.R.U32.HI UR5, URZ, 0x4, UR5 ;  /* 0x000000043f057899 */ /* 0x000fc80008011605 */
[----:B------:R-:W-:-:S04]  /*1280*/  ULOP3.LUT UR5, UR5, 0x3fff, URZ, 0xc0, !UPT ;  /* 0x00003fff05057892 */ /* 0x000fc8000f8ec03f */
[----:B------:R-:W-:Y:S01]  /*1290*/  ULOP3.LUT UR45, UR5, 0x10000, URZ, 0xfc, !UPT ;  /* 0x00010000052d7892 */ /* 0x000fe2000f8efc3f */
[----:B--2345:R-:W-:Y:S11]  /*12a0*/  @P0 BRA `(.L_x_13) ;  /* 0x0000000000400947 */ /* 0x03cff60003800000 */
[----:B------:R-:W-:Y:S01]  /*12b0*/  MOV R0, 0x0 ;  /* 0x0000000000007802 */ /* 0x000fe20000000f00 */
[----:B------:R-:W-:Y:S01]  /*12c0*/  ULDC.64 UR4, c[0x4][0x68] ;  /* 0x01001a0000047ab9 */ /* 0x000fe20000000a00 */
[----:B------:R-:W-:Y:S01]  /*12d0*/  ULDC.64 UR6, c[0x4][0x8] ;  /* 0x0100020000067ab9 */ /* 0x000fe20000000a00 */
[----:B------:R-:W-:Y:S01]  /*12e0*/  IMAD.U32 R4, RZ, RZ, UR4 ;  /* 0x00000004ff047e24 */ /* 0x000fe2000f8e00ff */
[----:B------:R0:W1:Y:S01]  /*12f0*/  LDC.64 R14, c[0x4][R0] ;  /* 0x01000000000e7b82 */ /* 0x0000620000000a00 */
[----:B------:R-:W-:Y:S01]  /*1300*/  IMAD.U32 R5, RZ, RZ, UR5 ;  /* 0x00000005ff057e24 */ /* 0x000fe2000f8e00ff */
[----:B------:R-:W-:Y:S01]  /*1310*/  ULDC.64 UR4, c[0x4][0x70] ;  /* 0x01001c0000047ab9 */ /* 0x000fe20000000a00 */
[----:B------:R-:W-:Y:S01]  /*1320*/  IMAD.U32 R10, RZ, RZ, UR6 ;  /* 0x00000006ff0a7e24 */ /* 0x000fe2000f8e00ff */
[----:B------:R-:W-:Y:S01]  /*1330*/  MOV R11, UR7 ;  /* 0x00000007000b7c02 */ /* 0x000fe20008000f00 */
[----:B------:R-:W-:Y:S02]  /*1340*/  IMAD.U32 R6, RZ, RZ, UR4 ;  /* 0x00000004ff067e24 */ /* 0x000fe4000f8e00ff */
[----:B------:R-:W-:-:S02]  /*1350*/  IMAD.U32 R7, RZ, RZ, UR5 ;  /* 0x00000005ff077e24 */ /* 0x000fc4000f8e00ff */
[----:B------:R-:W-:Y:S02]  /*1360*/  IMAD.MOV.U32 R8, RZ, RZ, 0x1e1 ;  /* 0x000001e1ff087424 */ /* 0x000fe400078e00ff */
[----:B------:R-:W-:Y:S02]  /*1370*/  IMAD.MOV.U32 R12, RZ, RZ, 0x1 ;  /* 0x00000001ff0c7424 */ /* 0x000fe400078e00ff */
[----:B0-----:R-:W-:-:S07]  /*1380*/  IMAD.MOV.U32 R13, RZ, RZ, RZ ;  /* 0x000000ffff0d7224 */ /* 0x001fce00078e00ff */
[----:B------:R-:W-:-:S07]  /*1390*/  LEPC R20, `(.L_x_13) ;  /* 0x000000001014794e */ /* 0x000fce0000000000 */
[----:B-1---5:R-:W-:Y:S05]  /*13a0*/  CALL.ABS.NOINC R14 ;  /* 0x000000000e007343 */ /* 0x022fea0003c00000 */
.L_x_13:
[----:B------:R-:W-:-:S13]  /*13b0*/  ISETP.NE.AND P0, PT, R146, 0x3, PT ;  /* 0x000000039200780c */ /* 0x000fda0003f05270 */
[----:B------:R-:W-:Y:S05]  /*13c0*/  @!P0 BRA `(.L_x_14) ;  /* 0x0000000000048947 */ /* 0x000fea0003800000 */
[----:B------:R-:W-:Y:S01]  /*13d0*/  BPT.TRAP 0x1 ;  /* 0x000000040000795c */ /* 0x000fe20000300000 */
.L_x_14:
[----:B------:R-:W-:Y:S02]  /*13e0*/  IMAD.U32 R3, RZ, RZ, UR42 ;  /* 0x0000002aff037e24 */ /* 0x000fe4000f8e00ff */
[----:B------:R-:W-:-:S03]  /*13f0*/  IMAD.U32 R0, RZ, RZ, UR40 ;  /* 0x00000028ff007e24 */ /* 0x000fc6000f8e00ff */
[----:B------:R-:W-:Y:S02]  /*1400*/  LEA R3, R3, UR46, 0x3 ;  /* 0x0000002e03037c11 */ /* 0x000fe4000f8e18ff */
[----:B------:R-:W-:-:S04]  /*1410*/  SHF.L.U32 R0, R0, 0x1f, RZ ;  /* 0x0000001f00007819 */ /* 0x000fc800000006ff */
[----:B------:R0:W1:Y:S01]  /*1420*/  SYNCS.PHASECHK.TRANS64.TRYWAIT P1, [R3+URZ], R0 ;  /* 0x00000000030075a7 */ /* 0x000062000802017f */
[----:B------:R-:W-:Y:S05]  /*1430*/  @!P0 BRA `(.L_x_15) ;  /* 0x0000000000048947 */ /* 0x000fea0003800000 */
[----:B------:R-:W-:Y:S01]  /*1440*/  BPT.TRAP 0x1 ;  /* 0x000000040000795c */ /* 0x000fe20000300000 */
.L_x_15:
[----:B------:R-:W-:-:S04]  /*1450*/  MOV R4, UR44 ;  /* 0x0000002c00047c02 */ /* 0x000fc80008000f00 */
[----:B------:R-:W-:Y:S01]  /*1460*/  ISETP.GE.AND P2, PT, R4, 0x1, PT ;  /* 0x000000010400780c */ /* 0x000fe20003f46270 */
[----:B-1----:R-:W-:-:S12]  /*1470*/  @P1 BRA `(.L_x_16) ;  /* 0x0000000000081947 */ /* 0x002fd80003800000 */
[----:B------:R-:W1:Y:S02]  /*1480*/  SYNCS.PHASECHK.TRANS64.TRYWAIT P1, [R3+URZ], R0 ;  /* 0x00000000030075a7 */ /* 0x000e64000802017f */
[----:B-1----:R-:W-:Y:S05]  /*1490*/  @!P1 BRA `(.L_x_17) ;  /* 0x0000009800389947 */ /* 0x002fea0003800000 */
.L_x_16:
[----:B------:R-:W-:Y:S05]  /*14a0*/  WARPSYNC.ALL ;  /* 0x0000000000007948 */ /* 0x000fea0003800000 */
[----:B------:R-:W-:Y:S01]  /*14b0*/  UIADD3 UR4, UR46, 0x24100, URZ ;  /* 0x000241002e047890 */ /* 0x000fe2000fffe03f */
[----:B------:R-:W-:Y:S01]  /*14c0*/  WARPGROUP.ARRIVE ;  /* 0x00000000000079c5 */ /* 0x000fe20000000000 */
[----:B------:R-:W-:Y:S02]  /*14d0*/  UIMAD UR6, UR42, 0xc00, UR45 ;  /* 0x00000c002a0678a4 */ /* 0x000fe4000f8e022d */
[----:B------:R-:W-:Y:S01]  /*14e0*/  USHF.R.U32.HI UR4, URZ, 0x4, UR4 ;  /* 0x000000043f047899 */ /* 0x000fe20008011604 */
[----:B------:R-:W-:Y:S01]  /*14f0*/  UMOV UR13, 0x40000040 ;  /* 0x40000040000d7882 */ /* 0x000fe20000000000 */
[----:B------:R-:W-:-:S02]  /*1500*/  UMOV UR15, 0x40000040 ;  /* 0x40000040000f7882 */ /* 0x000fc40000000000 */
[----:B------:R-:W-:Y:S01]  /*1510*/  ULOP3.LUT UR4, UR4, 0x3fff, URZ, 0xc0, !UPT ;  /* 0x00003fff04047892 */ /* 0x000fe2000f8ec03f */
[----:B------:R-:W-:-:S03]  /*1520*/  UMOV UR12, UR6 ;  /* 0x00000006000c7c82 */ /* 0x000fc60008000000 */
[----:B------:R-:W-:-:S04]  /*1530*/  ULOP3.LUT UR8, UR4, 0x10000, URZ, 0xfc, !UPT ;  /* 0x0001000004087892 */ /* 0x000fc8000f8efc3f */
[----:B------:R-:W-:-:S07]  /*1540*/  UIMAD UR4, UR42, 0x600, UR8 ;  /* 0x000006002a0478a4 */ /* 0x000fce000f8e0208 */
[----:B------:R-:W-:Y:S02]  /*1550*/  UMOV UR14, UR4 ;  /* 0x00000004000e7c82 */ /* 0x000fe40008000000 */
[----:B------:R-:W-:Y:S01]  /*1560*/  HGMMA.64x96x16.F32.BF16 R72, gdesc[UR12], RZ, !UPT, gsb0 ;  /* 0x016000000c4879f0 */ /* 0x000fe2000c0018ff */
[----:B------:R-:W-:Y:S01]  /*1570*/  UIADD3 UR12, UR6, 0x400, URZ ;  /* 0x00000400060c7890 */ /* 0x000fe2000fffe03f */
[----:B------:R-:W-:Y:S01]  /*1580*/  UMOV UR13, 0x40000040 ;  /* 0x40000040000d7882 */ /* 0x000fe20000000000 */
[----:B------:R-:W-:Y:S02]  /*1590*/  WARPGROUP.DEPBAR.LE gsb0, 0x0 ;  /* 0x00008000000079c5 */ /* 0x000fe40000010000 */
[----:B------:R-:W-:-:S06]  /*15a0*/  WARPGROUP.ARRIVE ;  /* 0x00000000000079c5 */ /* 0x000fcc0000000000 */
[----:B------:R-:W-:Y:S01]  /*15b0*/  HGMMA.64x96x16.F32.BF16 R24, gdesc[UR12], RZ, !UPT, gsb0 ;  /* 0x016000000c1879f0 */ /* 0x000fe2000c0018ff */
[----:B------:R-:W-:Y:S02]  /*15c0*/  UIADD3 UR12, UR6, 0x2, URZ ;  /* 0x00000002060c7890 */ /* 0x000fe4000fffe03f */
[----:B------:R-:W-:Y:S01]  /*15d0*/  UIADD3 UR14, UR4, 0x2, URZ ;  /* 0x00000002040e7890 */ /* 0x000fe2000fffe03f */
[----:B------:R-:W-:Y:S01]  /*15e0*/  UMOV UR13, 0x40000040 ;  /* 0x40000040000d7882 */ /* 0x000fe20000000000 */
[----:B------:R-:W-:Y:S01]  /*15f0*/  UMOV UR15, 0x40000040 ;  /* 0x40000040000f7882 */ /* 0x000fe20000000000 */
[----:B------:R-:W-:Y:S02]  /*1600*/  WARPGROUP.DEPBAR.LE gsb0, 0x0 ;  /* 0x00008000000079c5 */ /* 0x000fe40000010000 */
[----:B------:R-:W-:-:S06]  /*1610*/  WARPGROUP.ARRIVE ;  /* 0x00000000000079c5 */ /* 0x000fcc0000000000 */
[----:B------:R-:W-:Y:S01]  /*1620*/  HGMMA.64x96x16.F32.BF16 R72, gdesc[UR12], R72, gsb0 ;  /* 0x016000000c4879f0 */ /* 0x000fe20008001848 */
[----:B------:R-:W-:Y:S01]  /*1630*/  UIADD3 UR12, UR6, 0x402, URZ ;  /* 0x00000402060c7890 */ /* 0x000fe2000fffe03f */
[----:B------:R-:W-:Y:S01]  /*1640*/  UMOV UR13, 0x40000040 ;  /* 0x40000040000d7882 */ /* 0x000fe20000000000 */
[----:B------:R-:W-:Y:S02]  /*1650*/  WARPGROUP.DEPBAR.LE gsb0, 0x0 ;  /* 0x00008000000079c5 */ /* 0x000fe40000010000 */
[----:B------:R-:W-:-:S06]  /*1660*/  WARPGROUP.ARRIVE ;  /* 0x00000000000079c5 */ /* 0x000fcc0000000000 */
[----:B------:R-:W-:Y:S01]  /*1670*/  HGMMA.64x96x16.F32.BF16 R24, gdesc[UR12], R24, gsb0 ;  /* 0x016000000c1879f0 */ /* 0x000fe20008001818 */
        /* <DEDUP_REMOVED lines=71> */
[----:B------:R-:W-:Y:S03]  /*1af0*/  HGMMA.64x96x16.F32.BF16 R24, gdesc[UR12], R24, gsb0 ;  /* 0x016000000c1879f0 */ /* 0x000fe60008001818 */
[----:B------:R-:W-:Y:S02]  /*1b00*/  WARPGROUP.DEPBAR.LE gsb0, 0x0 ;  /* 0x00008000000079c5 */ /* 0x000fe40000010000 */
[----:B------:R-:W-:Y:S05]  /*1b10*/  @!P2 BRA `(.L_x_18) ;  /* 0x00000008002ca947 */ /* 0x000fea0003800000 */
[----:B------:R-:W-:Y:S01]  /*1b20*/  UIADD3 UR13, UR42, 0x1, URZ ;  /* 0x000000012a0d7890 */ /* 0x000fe2000fffe03f */
[----:B01----:R-:W-:Y:S01]  /*1b30*/  IMAD.U32 R0, RZ, RZ, UR44 ;  /* 0x0000002cff007e24 */ /* 0x003fe2000f8e00ff */
[----:B------:R-:W-:Y:S02]  /*1b40*/  UMOV UR9, UR42 ;  /* 0x0000002a00097c82 */ /* 0x000fe40008000000 */
[----:B------:R-:W-:-:S04]  /*1b50*/  UISETP.NE.AND UP0, UPT, UR13, 0x3, UPT ;  /* 0x000000030d00788c */ /* 0x000fc8000bf05270 */
[----:B------:R-:W-:Y:S02]  /*1b60*/  USEL UR4, URZ, 0x1, UP0 ;  /* 0x000000013f047887 */ /* 0x000fe40008000000 */
[----:B------:R-:W-:Y:S02]  /*1b70*/  USEL UR13, UR13, URZ, UP0 ;  /* 0x0000003f0d0d7287 */ /* 0x000fe40008000000 */
[----:B------:R-:W-:-:S06]  /*1b80*/  ULOP3.LUT UR4, UR40, UR4, URZ, 0x3c, !UPT ;  /* 0x0000000428047292 */ /* 0x000fcc000f8e3c3f */
[----:B------:R-:W-:-:S07]  /*1b90*/  IMAD.U32 R5, RZ, RZ, UR4 ;  /* 0x00000004ff057e24 */ /* 0x000fce000f8e00ff */
.L_x_25:
[----:B01----:R-:W-:Y:S05]  /*1ba0*/  @!P0 BRA `(.L_x_19) ;  /* 0x0000000000048947 */ /* 0x003fea0003800000 */
[----:B------:R-:W-:Y:S01]  /*1bb0*/  BPT.TRAP 0x1 ;  /* 0x000000040000795c */ /* 0x000fe20000300000 */
.L_x_19:
[----:B------:R-:W0:Y:S01]  /*1bc0*/  S2UR UR4, SR_CgaCtaId ;  /* 0x00000000000479c3 */ /* 0x000e220000008800 */
[----:B------:R-:W-:Y:S01]  /*1bd0*/  UMOV UR10, 0x400 ;  /* 0x00000400000a7882 */ /* 0x000fe20000000000 */
[----:B------:R-:W-:Y:S01]  /*1be0*/  SHF.L.U32 R3, R5, 0x1f, RZ ;  /* 0x0000001f05037819 */ /* 0x000fe200000006ff */
[----:B0-----:R-:W-:-:S04]  /*1bf0*/  ULEA UR10, UR4, UR10, 0x18 ;  /* 0x0000000a040a7291 */ /* 0x001fc8000f8ec03f */
[----:B------:R-:W-:-:S09]  /*1c00*/  ULEA UR4, UR13, UR10, 0x3 ;  /* 0x0000000a0d047291 */ /* 0x000fd2000f8e183f */
[----:B------:R0:W1:Y:S01]  /*1c10*/  SYNCS.PHASECHK.TRANS64.TRYWAIT P1, [UR4], R3 ;  /* 0x00000003ff0075a7 */ /* 0x0000620008020144 */
[----:B------:R-:W-:Y:S05]  /*1c20*/  @!P0 BRA `(.L_x_20) ;  /* 0x0000000000048947 */ /* 0x000fea0003800000 */
[----:B------:R-:W-:Y:S01]  /*1c30*/  BPT.TRAP 0x1 ;  /* 0x000000040000795c */ /* 0x000fe20000300000 */
.L_x_20:
[----:B-1----:R-:W-:Y:S05]  /*1c40*/  @P1 BRA `(.L_x_21) ;  /* 0x0000000000081947 */ /* 0x002fea0003800000 */
[----:B------:R-:W1:Y:S02]  /*1c50*/  SYNCS.PHASECHK.TRANS64.TRYWAIT P1, [UR4], R3 ;  /* 0x00000003ff0075a7 */ /* 0x000e640008020144 */
[----:B-1----:R-:W-:Y:S05]  /*1c60*/  @!P1 BRA `(.L_x_22) ;  /* 0x0000009000589947 */ /* 0x002fea0003800000 */
.L_x_21:
[----:B------:R-:W-:Y:S01]  /*1c70*/  UIMAD UR12, UR13, 0xc00, UR45 ;  /* 0x00000c000d0c78a4 */ /* 0x000fe2000f8e022d */
[----:B------:R-:W-:Y:S01]  /*1c80*/  WARPGROUP.ARRIVE ;  /* 0x00000000000079c5 */ /* 0x000fe20000000000 */
[----:B------:R-:W-:Y:S01]  /*1c90*/  UIMAD UR11, UR13, 0x600, UR8 ;  /* 0x000006000d0b78a4 */ /* 0x000fe2000f8e0208 */
[----:B------:R-:W-:Y:S01]  /*1ca0*/  UMOV UR5, 0x40000040 ;  /* 0x4000004000057882 */ /* 0x000fe20000000000 */
[----:B------:R-:W-:-:S03]  /*1cb0*/  UMOV UR7, 0x40000040 ;  /* 0x4000004000077882 */ /* 0x000fc60000000000 */
[----:B------:R-:W-:Y:S02]  /*1cc0*/  UMOV UR4, UR12 ;  /* 0x0000000c00047c82 */ /* 0x000fe40008000000 */
[----:B------:R-:W-:Y:S02]  /*1cd0*/  UMOV UR6, UR11 ;  /* 0x0000000b00067c82 */ /* 0x000fe40008000000 */
        /* <DEDUP_REMOVED lines=92> */
[----:B------:R-:W-:Y:S01]  /*22a0*/  BPT.TRAP 0x1 ;  /* 0x000000040000795c */ /* 0x000fe20000300000 */
.L_x_23:
[----:B------:R-:W-:Y:S01]  /*22b0*/  ULEA UR10, UR9, UR10, 0x3 ;  /* 0x0000000a090a7291 */ /* 0x000fe2000f8e183f */
[----:B------:R-:W-:-:S03]  /*22c0*/  ISETP.GT.U32.AND P1, PT, R18, 0x1, PT ;  /* 0x000000011200780c */ /* 0x000fc60003f24070 */
[----:B------:R-:W-:-:S04]  /*22d0*/  UIADD3 UR10, UR10, 0x18, URZ ;  /* 0x000000180a0a7890 */ /* 0x000fc8000fffe03f */
[----:B------:R-:W-:-:S09]  /*22e0*/  UPRMT UR10, URZ, 0x654, UR10 ;  /* 0x000006543f0a7896 */ /* 0x000fd2000800000a */
[----:B------:R-:W-:Y:S01]  /*22f0*/  SYNCS.ARRIVE.TRANS64.RED.A1T0 RZ, [UR10], RZ ;  /* 0x000000ffffff79a7 */ /* 0x000fe2000810040a */
[----:B------:R-:W-:Y:S05]  /*2300*/  @P1 BRA `(.L_x_24) ;  /* 0x0000000000041947 */ /* 0x000fea0003800000 */
[----:B------:R-:W-:Y:S01]  /*2310*/  BPT.TRAP 0x1 ;  /* 0x000000040000795c */ /* 0x000fe20000300000 */
.L_x_24:
[----:B------:R-:W-:Y:S01]  /*2320*/  UIADD3 UR13, UR13, 0x1, URZ ;  /* 0x000000010d0d7890 */ /* 0x000fe2000fffe03f */
[C---:B------:R-:W-:Y:S01]  /*2330*/  ISETP.GT.AND P1, PT, R0.reuse, 0x1, PT ;  /* 0x000000010000780c */ /* 0x040fe20003f24270 */
[----:B------:R-:W-:Y:S01]  /*2340*/  UIADD3 UR9, UR9, 0x1, URZ ;  /* 0x0000000109097890 */ /* 0x000fe2000fffe03f */
[----:B------:R-:W-:Y:S01]  /*2350*/  VIADD R0, R0, 0xffffffff ;  /* 0xffffffff00007836 */ /* 0x000fe20000000000 */
[----:B------:R-:W-:Y:S02]  /*2360*/  UISETP.NE.AND UP0, UPT, UR13, 0x3, UPT ;  /* 0x000000030d00788c */ /* 0x000fe4000bf05270 */
[----:B------:R-:W-:Y:S02]  /*2370*/  UISETP.NE.AND UP1, UPT, UR9, 0x3, UPT ;  /* 0x000000030900788c */ /* 0x000fe4000bf25270 */
[----:B------:R-:W-:Y:S02]  /*2380*/  USEL UR4, URZ, 0x1, UP0 ;  /* 0x000000013f047887 */ /* 0x000fe40008000000 */
[----:B------:R-:W-:-:S02]  /*2390*/  USEL UR13, UR13, URZ, UP0 ;  /* 0x0000003f0d0d7287 */ /* 0x000fc40008000000 */
[----:B------:R-:W-:Y:S02]  /*23a0*/  USEL UR9, UR9, URZ, UP1 ;  /* 0x0000003f09097287 */ /* 0x000fe40008800000 */
[----:B------:R-:W-:Y:S01]  /*23b0*/  LOP3.LUT R5, R5, UR4, RZ, 0x3c, !PT ;  /* 0x0000000405057c12 */ /* 0x000fe2000f8e3cff */
[----:B------:R-:W-:Y:S09]  /*23c0*/  @P1 BRA `(.L_x_25) ;  /* 0xfffffff400f41947 */ /* 0x000ff2000383ffff */
.L_x_18:
[----:B01----:R-:W0:Y:S02]  /*23d0*/  LDC R0, c[0x0][0x28c] ;  /* 0x0000a300ff007b82 */ /* 0x003e240000000800 */
[----:B0-----:R-:W-:-:S13]  /*23e0*/  ISETP.GE.AND P1, PT, R0, 0x1, PT ;  /* 0x000000010000780c */ /* 0x001fda0003f26270 */
[----:B------:R-:W-:Y:S05]  /*23f0*/  @!P1 BRA `(.L_x_26) ;  /* 0x0000000000409947 */ /* 0x000fea0003800000 */
[----:B------:R-:W-:Y:S05]  /*2400*/  @!P0 BRA `(.L_x_27) ;  /* 0x0000000000048947 */ /* 0x000fea0003800000 */
[----:B------:R-:W-:Y:S01]  /*2410*/  BPT.TRAP 0x1 ;  /* 0x000000040000795c */ /* 0x000fe20000300000 */
.L_x_27:
[----:B------:R-:W0:Y:S01]  /*2420*/  S2UR UR7, SR_CgaCtaId ;  /* 0x00000000000779c3 */ /* 0x000e220000008800 */
[----:B------:R-:W-:Y:S01]  /*2430*/  UIADD3 UR6, UR44, UR42, URZ ;  /* 0x0000002a2c067290 */ /* 0x000fe2000fffe03f */
[----:B------:R-:W-:-:S03]  /*2440*/  ISETP.GT.U32.AND P0, PT, R18, 0x1, PT ;  /* 0x000000011200780c */ /* 0x000fc60003f04070 */
[----:B------:R-:W-:-:S04]  /*2450*/  UIMAD.WIDE.U32 UR4, UR6, -0x55555555, URZ ;  /* 0xaaaaaaab060478a5 */ /* 0x000fc8000f8e003f */
[----:B------:R-:W-:-:S03]  /*2460*/  USHF.R.U32.HI UR4, URZ, 0x1, UR5 ;  /* 0x000000013f047899 */ /* 0x000fc60008011605 */
[----:B------:R-:W-:Y:S01]  /*2470*/  UMOV UR5, 0x400 ;  /* 0x0000040000057882 */ /* 0x000fe20000000000 */
[----:B------:R-:W-:Y:S02]  /*2480*/  UIMAD UR6, UR4, -0x3, UR6 ;  /* 0xfffffffd040678a4 */ /* 0x000fe4000f8e0206 */
[----:B0-----:R-:W-:-:S04]  /*2490*/  ULEA UR5, UR7, UR5, 0x18 ;  /* 0x0000000507057291 */ /* 0x001fc8000f8ec03f */
[----:B------:R-:W-:-:S04]  /*24a0*/  ULEA UR6, UR6, UR5, 0x3 ;  /* 0x0000000506067291 */ /* 0x000fc8000f8e183f */
[----:B------:R-:W-:-:S04]  /*24b0*/  UIADD3 UR6, UR6, 0x18, URZ ;  /* 0x0000001806067890 */ /* 0x000fc8000fffe03f */
[----:B------:R-:W-:-:S09]  /*24c0*/  UPRMT UR6, URZ, 0x654, UR6 ;  /* 0x000006543f067896 */ /* 0x000fd20008000006 */
[----:B------:R-:W-:Y:S01]  /*24d0*/  SYNCS.ARRIVE.TRANS64.RED.A1T0 RZ, [UR6], RZ ;  /* 0x000000ffffff79a7 */ /* 0x000fe20008100406 */
[----:B------:R-:W-:Y:S05]  /*24e0*/  @P0 BRA `(.L_x_26) ;  /* 0x0000000000040947 */ /* 0x000fea0003800000 */
[----:B------:R-:W-:Y:S01]  /*24f0*/  BPT.TRAP 0x1 ;  /* 0x000000040000795c */ /* 0x000fe20000300000 */
.L_x_26:
[----:B------:R-:W-:Y:S01]  /*2500*/  IMAD R3, R132, 0x60, RZ ;  /* 0x0000006084037824 */ /* 0x000fe200078e02ff */
[----:B------:R-:W-:Y:S01]  /*2510*/  UIADD3 UR42, UR43, UR42, URZ ;  /* 0x0000002a2b2a7290 */ /* 0x000fe2000fffe03f */
[----:B------:R-:W-:Y:S01]  /*2520*/  SHF.R.S32.HI R15, RZ, 0x1f, R19 ;  /* 0x0000001fff0f7819 */ /* 0x000fe20000011413 */
[----:B------:R-:W-:Y:S01]  /*2530*/  ULDC UR7, c[0x0][0x288] ;  /* 0x0000a20000077ab9 */ /* 0x000fe20000000800 */
[----:B------:R-:W-:Y:S01]  /*2540*/  IMAD R136, R133, 0xc0, RZ ;  /* 0x000000c085887824 */ /* 0x000fe200078e02ff */
[C---:B------:R-:W-:Y:S01]  /*2550*/  LOP3.LUT R4, R3.reuse, 0x6, R128, 0xf8, !PT ;  /* 0x0000000603047812 */ /* 0x040fe200078ef880 */
[----:B------:R-:W-:Y:S01]  /*2560*/  UISETP.GT.U32.AND UP0, UPT, UR42, 0x2, UPT ;  /* 0x000000022a00788c */ /* 0x000fe2000bf04070 */
[----:B------:R-:W-:Y:S01]  /*2570*/  ISETP.GE.AND P0, PT, R3, UR7, PT ;  /* 0x0000000703007c0c */ /* 0x000fe2000bf06270 */
[----:B------:R-:W-:Y:S01]  /*2580*/  ULDC.64 UR4, c[0x0][0x5d0] ;  /* 0x0001740000047ab9 */ /* 0x000fe20000000a00 */
[----:B------:R-:W-:Y:S01]  /*2590*/  SHF.R.S32.HI R5, RZ, 0x1f, R4 ;  /* 0x0000001fff057819 */ /* 0x000fe20000011404 */
[----:B------:R-:W-:Y:S01]  /*25a0*/  ULDC UR10, c[0x0][0x284] ;  /* 0x0000a100000a7ab9 */ /* 0x000fe20000000800 */
[----:B------:R-:W-:Y:S01]  /*25b0*/  IMAD R0, R15, UR4, RZ ;  /* 0x000000040f007c24 */ /* 0x000fe2000f8e02ff */
[----:B------:R-:W-:Y:S01]  /*25c0*/  UISETP.LT.U32.AND UP0, UPT, UR43, 0x3, UP0 ;  /* 0x000000032b00788c */ /* 0x000fe20008701070 */
[----:B------:R-:W-:Y:S01]  /*25d0*/  ISETP.GE.OR P0, PT, R136, UR10, P0 ;  /* 0x0000000a88007c0c */ /* 0x000fe20008706670 */
[----:B------:R-:W-:Y:S01]  /*25e0*/  UISETP.GE.U32.AND UP1, UPT, UR43, 0x3, UPT ;  /* 0x000000032b00788c */ /* 0x000fe2000bf26070 */
[C---:B------:R-:W-:Y:S01]  /*25f0*/  IMAD R11, R19.reuse, UR5, R0 ;  /* 0x00000005130b7c24 */ /* 0x040fe2000f8e0200 */
[----:B------:R-:W-:Y:S01]  /*2600*/  USEL UR6, URZ, 0x1, !UP0 ;  /* 0x000000013f067887 */ /* 0x000fe2000c000000 */
[----:B------:R-:W-:Y:S01]  /*2610*/  IMAD.WIDE.U32 R6, R19, UR4, R4 ;  /* 0x0000000413067c25 */ /* 0x000fe2000f8e0004 */
[----:B------:R-:W-:Y:S01]  /*2620*/  UIMAD.WIDE.U32 UR4, UR42, -0x55555555, URZ ;  /* 0xaaaaaaab2a0478a5 */ /* 0x000fe2000f8e003f */
[----:B------:R-:W-:-:S02]  /*2630*/  ULDC.64 UR8, c[0x0][0x5c8] ;  /* 0x0001720000087ab9 */ /* 0x000fc40000000a00 */
[----:B------:R-:W-:Y:S01]  /*2640*/  IMAD.WIDE R8, R133, 0xc0, R22 ;  /* 0x000000c085087825 */ /* 0x000fe200078e0216 */
[----:B------:R-:W-:Y:S02]  /*2650*/  USHF.R.U32.HI UR4, URZ, 0x1, UR5 ;  /* 0x000000013f047899 */ /* 0x000fe40008011605 */
[----:B------:R-:W-:Y:S01]  /*2660*/  ULOP3.LUT UR40, UR40, UR6, URZ, 0x3c, !UPT ;  /* 0x0000000628287292 */ /* 0x000fe2000f8e3c3f */
[----:B------:R-:W-:Y:S01]  /*2670*/  IMAD R13, R9, UR8, RZ ;  /* 0x00000008090d7c24 */ /* 0x000fe2000f8e02ff */
[----:B------:R-:W-:Y:S01]  /*2680*/  UIMAD UR42, UR4, -0x3, UR42 ;  /* 0xfffffffd042a78a4 */ /* 0x000fe2000f8e022a */
[----:B------:R-:W-:Y:S01]  /*2690*/  IMAD.IADD R7, R7, 0x1, R11 ;  /* 0x0000000107077824 */ /* 0x000fe200078e020b */
[----:B------:R-:W-:Y:S01]  /*26a0*/  @UP1 ULOP3.LUT UR40, UR40, 0x1, UR4, 0x78, !UPT ;  /* 0x0000000128281892 */ /* 0x000fe2000f8e7804 */
[C---:B------:R-:W-:Y:S02]  /*26b0*/  IMAD R13, R8.reuse, UR9, R13 ;  /* 0x00000009080d7c24 */ /* 0x040fe4000f8e020d */
[----:B------:R-:W-:-:S04]  /*26c0*/  IMAD.WIDE.U32 R142, R8, UR8, R6 ;  /* 0x00000008088e7c25 */ /* 0x000fc8000f8e0006 */
[----:B------:R-:W-:Y:S01]  /*26d0*/  IMAD.MOV.U32 R0, RZ, RZ, -0x1 ;  /* 0xffffffffff007424 */ /* 0x000fe200078e00ff */
[----:B------:R-:W-:Y:S06]  /*26e0*/  @P0 BRA `(.L_x_28) ;  /* 0x0000006800a40947 */ /* 0x000fec0003800000 */
[----:B-----5:R-:W-:Y:S01]  /*26f0*/  FSETP.NEU.AND P1, PT, R121, RZ, PT ;  /* 0x000000ff7900720b */ /* 0x020fe20003f2d000 */
[----:B------:R-:W-:Y:S01]  /*2700*/  IMAD.IADD R3, R122, 0x1, -R3 ;  /* 0x000000017a037824 */ /* 0x000fe200078e0a03 */
[----:B------:R-:W-:Y:S01]  /*2710*/  IADD3 R136, R131, -R136, RZ ;  /* 0x8000008883887210 */ /* 0x000fe20007ffe0ff */
[----:B------:R-:W-:Y:S01]  /*2720*/  BSSY B0, `(.L_x_28) ;  /* 0x00006a5000007945 */ /* 0x000fe20003800000 */
[----:B------:R-:W-:Y:S02]  /*2730*/  IMAD.IADD R145, R143, 0x1, R13 ;  /* 0x000000018f917824 */ /* 0x000fe400078e020d */
[----:B------:R-:W-:-:S04]  /*2740*/  ISETP.GT.AND P3, PT, R136, RZ, PT ;  /* 0x000000ff8800720c */ /* 0x000fc80003f64270 */
[----:B------:R-:W-:-:S03]  /*2750*/  ISETP.GT.AND P0, PT, R3, RZ, P3 ;  /* 0x000000ff0300720c */ /* 0x000fc60001f04270 */
[----:B------:R-:W-:Y:S10]  /*2760*/  @!P1 BRA `(.L_x_29) ;  /* 0x0000004800dc9947 */ /* 0x000ff40003800000 */
[----:B------:R-:W0:Y:S01]  /*2770*/  LDC.64 R10, c[0x0][0x5b8] ;  /* 0x00016e00ff0a7b82 */ /* 0x000e220000000a00 */
[----:B------:R-:W-:-:S07]  /*2780*/  ULDC.64 UR4, c[0x0][0x5c0] ;  /* 0x0001700000047ab9 */ /* 0x000fce0000000a00 */
[----:B------:R-:W1:Y:S08]  /*2790*/  LDC.64 R12, c[0x0][0x5b0] ;  /* 0x00016c00ff0c7b82 */ /* 0x000e700000000a00 */
[----:B------:R-:W2:Y:S01]  /*27a0*/  LDC.64 R6, c[0x0][0x5a8] ;  /* 0x00016a00ff067b82 */ /* 0x000ea20000000a00 */
[----:B0-----:R-:W-:-:S04]  /*27b0*/  IMAD R14, R15, R10, RZ ;  /* 0x0000000a0f0e7224 */ /* 0x001fc800078e02ff */
[C---:B------:R-:W-:Y:S02]  /*27c0*/  IMAD R11, R19.reuse, R11, R14 ;  /* 0x0000000b130b7224 */ /* 0x040fe400078e020e */
[----:B------:R-:W-:-:S04]  /*27d0*/  IMAD.WIDE.U32 R14, R19, R10, R4 ;  /* 0x0000000a130e7225 */ /* 0x000fc800078e0004 */
[----:B-1----:R-:W-:Y:S02]  /*27e0*/  IMAD R20, R9, R12, RZ ;  /* 0x0000000c09147224 */ /* 0x002fe400078e02ff */
[----:B------:R-:W-:Y:S02]  /*27f0*/  IMAD.IADD R21, R15, 0x1, R11 ;  /* 0x000000010f157824 */ /* 0x000fe400078e020b */
[----:B------:R-:W-:Y:S02]  /*2800*/  IMAD R143, R8, R13, R20 ;  /* 0x0000000d088f7224 */ /* 0x000fe400078e0214 */
[----:B------:R-:W-:-:S04]  /*2810*/  IMAD.MOV.U32 R20, RZ, RZ, R14 ;  /* 0x000000ffff147224 */ /* 0x000fc800078e000e */
[----:B------:R-:W-:-:S04]  /*2820*/  IMAD.WIDE.U32 R132, R8, R12, R20 ;  /* 0x0000000c08847225 */ /* 0x000fc800078e0014 */
[----:B------:R-:W-:Y:S01]  /*2830*/  IMAD.IADD R133, R133, 0x1, R143 ;  /* 0x0000000185857824 */ /* 0x000fe200078e028f */
[----:B--2---:R-:W-:-:S04]  /*2840*/  LEA R134, P1, R132, R6, 0x1 ;  /* 0x0000000684867211 */ /* 0x004fc800078208ff */
[----:B------:R-:W-:-:S05]  /*2850*/  LEA.HI.X R135, R132, R7, R133, 0x1, P1 ;  /* 0x0000000784877211 */ /* 0x000fca00008f0c85 */
[----:B------:R0:W2:Y:S01]  /*2860*/  @P0 LDG.E.LTC128B.U16 R137, desc[UR36][R134.64] ;  /* 0x0000002486890981 */ /* 0x0000a2000c1e1520 */
[----:B------:R-:W-:Y:S01]  /*2870*/  IMAD.WIDE.U32 R138, R8, R12, R4 ;  /* 0x0000000c088a7225 */ /* 0x000fe200078e0004 */
[----:B------:R-:W-:Y:S03]  /*2880*/  BSSY B1, `(.L_x_30) ;  /* 0x0000012000017945 */ /* 0x000fe60003800000 */
[----:B------:R-:W-:Y:S02]  /*2890*/  IMAD.IADD R139, R143, 0x1, R139 ;  /* 0x000000018f8b7824 */ /* 0x000fe400078e028b */
[----:B------:R-:W-:-:S04]  /*28a0*/  IMAD.WIDE.U32 R140, R19, R10, R138 ;  /* 0x0000000a138c7225 */ /* 0x000fc800078e008a */
[----:B0-----:R-:W-:Y:S01]  /*28b0*/  IMAD.SHL.U32 R134, R12, 0x8, RZ ;  /* 0x000000080c867824 */ /* 0x001fe200078e00ff */
[----:B------:R-:W-:Y:S02]  /*28c0*/  LEA R138, P2, R140, R6, 0x1 ;  /* 0x000000068c8a7211 */ /* 0x000fe400078408ff */
[----:B--2---:R-:W-:-:S05]  /*28d0*/  SHF.L.U32 R132, R137, 0x10, RZ ;  /* 0x0000001089847819 */ /* 0x004fca00000006ff */
[----:B------:R-:W-:Y:S01]  /*28e0*/  FMUL R133, R132, R121 ;  /* 0x0000007984857220 */ /* 0x000fe20000400000 */
[----:B------:R-:W-:-:S03]  /*28f0*/  LEA R132, P1, R142, UR4, 0x1 ;  /* 0x000000048e847c11 */ /* 0x000fc6000f8208ff */
[----:B------:R-:W-:Y:S01]  /*2900*/  FFMA R133, R72, R120, R133 ;  /* 0x0000007848857223 */ /* 0x000fe20000000085 */
[----:B------:R-:W-:-:S04]  /*2910*/  IMAD.IADD R72, R11, 0x1, R141 ;  /* 0x000000010b487824 */ /* 0x000fc800078e028d */
[----:B------:R-:W-:Y:S02]  /*2920*/  F2FP.BF16.F32.PACK_AB R135, RZ, R133 ;  /* 0x00000085ff87723e */ /* 0x000fe400000010ff */
[----:B------:R-:W-:Y:S02]  /*2930*/  LEA.HI.X R133, R142, UR5, R145, 0x1, P1 ;  /* 0x000000058e857c11 */ /* 0x000fe400088f0c91 */
[----:B------:R-:W-:Y:S02]  /*2940*/  ISETP.GT.AND P1, PT, R3, 0x1, P3 ;  /* 0x000000010300780c */ /* 0x000fe40001f24270 */
[----:B------:R-:W-:Y:S01]  /*2950*/  LEA.HI.X R139, R140, R7, R72, 0x1, P2 ;  /* 0x000000078c8b7211 */ /* 0x000fe200010f0c48 */
[----:B------:R0:W-:Y:S02]  /*2960*/  @P0 STG.E.U16 desc[UR36][R132.64], R135 ;  /* 0x0000008784000986 */ /* 0x0001e4000c101524 */
[----:B0-----:R-:W-:-:S08]  /*2970*/  SHF.L.U64.HI R135, R12, 0x3, R13 ;  /* 0x000000030c877819 */ /* 0x001fd0000001020d */
[----:B------:R-:W-:Y:S05]  /*2980*/  @!P1 BRA `(.L_x_31) ;  /* 0x0000000000049947 */ /* 0x000fea0003800000 */
[----:B------:R0:W5:Y:S02]  /*2990*/  LDG.E.LTC128B.U16 R137, desc[UR36][R138.64+0x2] ;  /* 0x000002248a897981 */ /* 0x000164000c1e1520 */
.L_x_31:
[----:B------:R-:W-:Y:S05]  /*29a0*/  BSYNC B1 ;  /* 0x0000000000017941 */ /* 0x000fea0003800000 */
.L_x_30:
[C---:B-----5:R-:W-:Y:S01]  /*29b0*/  IMAD.U32 R72, R137.reuse, 0x10000, RZ ;  /* 0x0001000089487824 */ /* 0x060fe200078e00ff */
[----:B------:R-:W-:Y:S01]  /*29c0*/  ISETP.GT.AND P0, PT, R136, 0x8, PT ;  /* 0x000000088800780c */ /* 0x000fe20003f04270 */
[----:B------:R-:W-:Y:S01]  /*29d0*/  IMAD.WIDE.U32 R144, R8, R12, R134 ;  /* 0x0000000c08907225 */ /* 0x000fe200078e0086 */
[----:B------:R-:W-:-:S03]  /*29e0*/  PRMT R147, R137, 0x7610, R147 ;  /* 0x0000761089937816 */ /* 0x000fc60000000093 */
[----:B------:R-:W-:Y:S01]  /*29f0*/  FMUL R72, R72, R121 ;  /* 0x0000007948487220 */ /* 0x000fe20000400000 */
[----:B------:R-:W-:Y:S01]  /*2a00*/  ISETP.GT.AND P2, PT, R3, RZ, P0 ;  /* 0x000000ff0300720c */ /* 0x000fe20000744270 */
[----:B------:R-:W-:Y:S02]  /*2a10*/  IMAD.IADD R143, R143, 0x1, R145 ;  /* 0x000000018f8f7824 */ /* 0x000fe400078e0291 */
[----:B------:R-:W-:Y:S01]  /*2a20*/  FFMA R72, R73, R120, R72 ;  /* 0x0000007849487223 */ /* 0x000fe20000000048 */
[----:B------:R-:W-:-:S04]  /*2a30*/  IADD3 R73, P4, R14, R144, RZ ;  /* 0x000000900e497210 */ /* 0x000fc80007f9e0ff */
[----:B------:R-:W-:Y:S02]  /*2a40*/  IADD3.X R142, R143, R21, RZ, P4, !PT ;  /* 0x000000158f8e7210 */ /* 0x000fe400027fe4ff */
[----:B------:R-:W-:Y:S02]  /*2a50*/  F2FP.BF16.F32.PACK_AB R72, RZ, R72 ;  /* 0x00000048ff48723e */ /* 0x000fe400000010ff */
[C---:B------:R-:W-:Y:S02]  /*2a60*/  LEA R140, P4, R73.reuse, R6, 0x1 ;  /* 0x00000006498c7211 */ /* 0x040fe400078808ff */
[----:B------:R-:W-:Y:S02]  /*2a70*/  PRMT R145, R72, 0x7610, R145 ;  /* 0x0000761048917816 */ /* 0x000fe40000000091 */
[----:B------:R-:W-:-:S03]  /*2a80*/  LEA.HI.X R141, R73, R7, R142, 0x1, P4 ;  /* 0x00000007498d7211 */ /* 0x000fc600020f0c8e */
[----:B------:R1:W-:Y:S04]  /*2a90*/  @P1 STG.E.U16 desc[UR36][R132.64+0x2], R145 ;  /* 0x0000029184001986 */ /* 0x0003e8000c101524 */
[----:B------:R2:W3:Y:S01]  /*2aa0*/  @P2 LDG.E.LTC128B.U16 R147, desc[UR36][R140.64] ;  /* 0x000000248c932981 */ /* 0x0004e2000c1e1520 */
[----:B------:R-:W-:Y:S01]  /*2ab0*/  IMAD.SHL.U32 R137, R126, 0x2, RZ ;  /* 0x000000027e897824 */ /* 0x000fe200078e00ff */
[----:B------:R-:W-:Y:S01]  /*2ac0*/  IADD3 R144, P1, R4, R144, RZ ;  /* 0x0000009004907210 */ /* 0x000fe20007f3e0ff */
[----:B------:R-:W-:Y:S03]  /*2ad0*/  BSSY B1, `(.L_x_32) ;  /* 0x0000011000017945 */ /* 0x000fe60003800000 */
[----:B------:R-:W-:Y:S01]  /*2ae0*/  IADD3 R142, P4, R137, R132, RZ ;  /* 0x00000084898e7210 */ /* 0x000fe20007f9e0ff */
[----:B-1----:R-:W-:Y:S01]  /*2af0*/  IMAD.X R145, R5, 0x1, R143, P1 ;  /* 0x0000000105917824 */ /* 0x002fe200008e068f */
[----:B------:R-:W-:Y:S01]  /*2b00*/  ISETP.GT.AND P1, PT, R3, 0x1, P0 ;  /* 0x000000010300780c */ /* 0x000fe20000724270 */
[----:B------:R-:W-:-:S03]  /*2b10*/  IMAD.WIDE.U32 R144, R19, R10, R144 ;  /* 0x0000000a13907225 */ /* 0x000fc600078e0090 */
[----:B--2---:R-:W-:Y:S01]  /*2b20*/  LEA R140, P5, R144, R6, 0x1 ;  /* 0x00000006908c7211 */ /* 0x004fe200078a08ff */
[----:B---3--:R-:W-:-:S04]  /*2b30*/  IMAD.U32 R72, R147, 0x10000, RZ ;  /* 0x0001000093487824 */ /* 0x008fc800078e00ff */
[----:B------:R-:W-:Y:S01]  /*2b40*/  FMUL R73, R72, R121 ;  /* 0x0000007948497220 */ /* 0x000fe20000400000 */
[----:B------:R-:W-:-:S03]  /*2b50*/  IMAD.IADD R72, R11, 0x1, R145 ;  /* 0x000000010b487824 */ /* 0x000fc600078e0291 */
[----:B------:R-:W-:Y:S01]  /*2b60*/  FFMA R74, R74, R120, R73 ;  /* 0x000000784a4a7223 */ /* 0x000fe20000000049 */
[----:B------:R-:W-:Y:S02]  /*2b70*/  SHF.L.U64.HI R73, R126, 0x1, R125 ;  /* 0x000000017e497819 */ /* 0x000fe4000001027d */
[----:B------:R-:W-:Y:S02]  /*2b80*/  LEA.HI.X R141, R144, R7, R72, 0x1, P5 ;  /* 0x00000007908d7211 */ /* 0x000fe400028f0c48 */
[----:B------:R-:W-:Y:S01]  /*2b90*/  F2FP.BF16.F32.PACK_AB R74, RZ, R74 ;  /* 0x0000004aff4a723e */ /* 0x000fe200000010ff */
[----:B------:R-:W-:-:S05]  /*2ba0*/  IMAD.X R143, R73, 0x1, R133, P4 ;  /* 0x00000001498f7824 */ /* 0x000fca00020e0685 */
[----:B------:R1:W-:Y:S01]  /*2bb0*/  @P2 STG.E.U16 desc[UR36][R142.64], R74 ;  /* 0x0000004a8e002986 */ /* 0x0003e2000c101524 */
[----:B------:R-:W-:Y:S05]  /*2bc0*/  @!P1 BRA `(.L_x_33) ;  /* 0x0000000000049947 */ /* 0x000fea0003800000 */
[----:B------:R2:W5:Y:S02]  /*2bd0*/  LDG.E.LTC128B.U16 R147, desc[UR36][R140.64+0x2] ;  /* 0x000002248c937981 */ /* 0x000564000c1e1520 */
.L_x_33:
[----:B------:R-:W-:Y:S05]  /*2be0*/  BSYNC B1 ;  /* 0x0000000000017941 */ /* 0x000fea0003800000 */
.L_x_32:
[----:B-----5:R-:W-:Y:S01]  /*2bf0*/  SHF.L.U32 R72, R147, 0x10, RZ ;  /* 0x0000001093487819 */ /* 0x020fe200000006ff */
[----:B-1----:R-:W-:Y:S01]  /*2c00*/  @P1 IMAD.MOV.U32 R74, RZ, RZ, R142 ;  /* 0x000000ffff4a1224 */ /* 0x002fe200078e008e */
[----:B------:R-:W-:Y:S01]  /*2c10*/  ISETP.GT.AND P2, PT, R3, 0x8, P3 ;  /* 0x000000080300780c */ /* 0x000fe20001f44270 */
[----:B------:R-:W-:Y:S02]  /*2c20*/  BSSY B1, `(.L_x_34) ;  /* 0x0000008000017945 */ /* 0x000fe40003800000 */
[----:B------:R-:W-:-:S04]  /*2c30*/  FMUL R72, R72, R121 ;  /* 0x0000007948487220 */ /* 0x000fc80000400000 */
[----:B------:R-:W-:Y:S01]  /*2c40*/  FFMA R72, R75, R120, R72 ;  /* 0x000000784b487223 */ /* 0x000fe20000000048 */
[----:B------:R-:W-:-:S04]  /*2c50*/  @P1 IMAD.MOV.U32 R75, RZ, RZ, R143 ;  /* 0x000000ffff4b1224 */ /* 0x000fc800078e008f */
[----:B------:R-:W-:-:S05]  /*2c60*/  F2FP.BF16.F32.PACK_AB R72, RZ, R72 ;  /* 0x00000048ff48723e */ /* 0x000fca00000010ff */
[----:B------:R1:W-:Y:S01]  /*2c70*/  @P1 STG.E.U16 desc[UR36][R74.64+0x2], R72 ;  /* 0x000002484a001986 */ /* 0x0003e2000c101524 */
[----:B------:R-:W-:Y:S05]  /*2c80*/  @!P2 BRA `(.L_x_35) ;  /* 0x000000000004a947 */ /* 0x000fea0003800000 */
[----:B------:R3:W5:Y:S02]  /*2c90*/  LDG.E.LTC128B.U16 R147, desc[UR36][R138.64+0x10] ;  /* 0x000010248a937981 */ /* 0x000764000c1e1520 */
.L_x_35:
[----:B------:R-:W-:Y:S05]  /*2ca0*/  BSYNC B1 ;  /* 0x0000000000017941 */ /* 0x000fea0003800000 */
.L_x_34:
[----:B-1---5:R-:W-:Y:S01]  /*2cb0*/  IMAD.U32 R72, R147, 0x10000, RZ ;  /* 0x0001000093487824 */ /* 0x022fe200078e00ff */
[----:B------:R-:W-:Y:S01]  /*2cc0*/  ISETP.GT.AND P1, PT, R3, 0x9, P3 ;  /* 0x000000090300780c */ /* 0x000fe20001f24270 */
[----:B------:R-:W-:Y:S01]  /*2cd0*/  @P2 IMAD.MOV.U32 R74, RZ, RZ, R132 ;  /* 0x000000ffff4a2224 */ /* 0x000fe200078e0084 */
[----:B------:R-:W-:Y:S01]  /*2ce0*/  BSSY B1, `(.L_x_36) ;  /* 0x0000009000017945 */ /* 0x000fe20003800000 */
[----:B------:R-:W-:-:S04]  /*2cf0*/  FMUL R75, R72, R121 ;  /* 0x00000079484b7220 */ /* 0x000fc80000400000 */
[----:B------:R-:W-:-:S05]  /*2d00*/  FFMA R75, R76, R120, R75 ;  /* 0x000000784c4b7223 */ /* 0x000fca000000004b */
[----:B------:R-:W-:-:S04]  /*2d10*/  F2FP.BF16.F32.PACK_AB R75, RZ, R75 ;  /* 0x0000004bff4b723e */ /* 0x000fc800000010ff */
[----:B------:R-:W-:Y:S01]  /*2d20*/  PRMT R72, R75, 0x7610, R72 ;  /* 0x000076104b487816 */ /* 0x000fe20000000048 */
[----:B------:R-:W-:-:S05]  /*2d30*/  @P2 IMAD.MOV.U32 R75, RZ, RZ, R133 ;  /* 0x000000ffff4b2224 */ /* 0x000fca00078e0085 */
[----:B------:R1:W-:Y:S01]  /*2d40*/  @P2 STG.E.U16 desc[UR36][R74.64+0x10], R72 ;  /* 0x000010484a002986 */ /* 0x0003e2000c101524 */
[----:B------:R-:W-:Y:S05]  /*2d50*/  @!P1 BRA `(.L_x_37) ;  /* 0x0000000000049947 */ /* 0x000fea0003800000 */
[----:B------:R4:W5:Y:S02]  /*2d60*/  LDG.E.LTC128B.U16 R147, desc[UR36][R138.64+0x12] ;  /* 0x000012248a937981 */ /* 0x000964000c1e1520 */
.L_x_37:
[----:B------:R-:W-:Y:S05]  /*2d70*/  BSYNC B1 ;  /* 0x0000000000017941 */ /* 0x000fea0003800000 */
.L_x_36:
[----:B-1---5:R-:W-:Y:S01]  /*2d80*/  SHF.L.U32 R72, R147, 0x10, RZ ;  /* 0x0000001093487819 */ /* 0x022fe200000006ff */
[----:B------:R-:W-:Y:S01]  /*2d90*/  @P1 IMAD.MOV.U32 R74, RZ, RZ, R132 ;  /* 0x000000ffff4a1224 */ /* 0x000fe200078e0084 */
[----:B------:R-:W-:Y:S01]  /*2da0*/  ISETP.GT.AND P2, PT, R3, 0x8, P0 ;  /* 0x000000080300780c */ /* 0x000fe20000744270 */
[----:B------:R-:W-:Y:S01]  /*2db0*/  @P1 IMAD.MOV.U32 R75, RZ, RZ, R133 ;  /* 0x000000ffff4b1224 */ /* 0x000fe200078e0085 */
[----:B------:R-:W-:Y:S01]  /*2dc0*/  BSSY B1, `(.L_x_38) ;  /* 0x0000007000017945 */ /* 0x000fe20003800000 */
[----:B------:R-:W-:-:S04]  /*2dd0*/  FMUL R72, R72, R121 ;  /* 0x0000007948487220 */ /* 0x000fc80000400000 */
[----:B------:R-:W-:-:S05]  /*2de0*/  FFMA R72, R77, R120, R72 ;  /* 0x000000784d487223 */ /* 0x000fca0000000048 */
[----:B------:R-:W-:-:S05]  /*2df0*/  F2FP.BF16.F32.PACK_AB R72, RZ, R72 ;  /* 0x00000048ff48723e */ /* 0x000fca00000010ff */
[----:B------:R1:W-:Y:S01]  /*2e00*/  @P1 STG.E.U16 desc[UR36][R74.64+0x12], R72 ;  /* 0x000012484a001986 */ /* 0x0003e2000c101524 */
[----:B------:R-:W-:Y:S05]  /*2e10*/  @!P2 BRA `(.L_x_39) ;  /* 0x000000000004a947 */ /* 0x000fea0003800000 */
[----:B------:R0:W5:Y:S02]  /*2e20*/  LDG.E.LTC128B.U16 R147, desc[UR36][R140.64+0x10] ;  /* 0x000010248c937981 */ /* 0x000164000c1e1520 */
.L_x_39:
[----:B------:R-:W-:Y:S05]  /*2e30*/  BSYNC B1 ;  /* 0x0000000000017941 */ /* 0x000fea0003800000 */
.L_x_38:
        /* <DEDUP_REMOVED lines=12> */
.L_x_41:
[----:B------:R-:W-:Y:S05]  /*2f00*/  BSYNC B1 ;  /* 0x0000000000017941 */ /* 0x000fea0003800000 */
.L_x_40:
        /* <DEDUP_REMOVED lines=11> */
.L_x_43:
[----:B------:R-:W-:Y:S05]  /*2fc0*/  BSYNC B1 ;  /* 0x0000000000017941 */ /* 0x000fea0003800000 */
.L_x_42:
        /* <DEDUP_REMOVED lines=12> */
.L_x_45:
[----:B------:R-:W-:Y:S05]  /*3090*/  BSYNC B1 ;  /* 0x0000000000017941 */ /* 0x000fea0003800000 */
.L_x_44:
        /* <DEDUP_REMOVED lines=11> */
.L_x_47:
[----:B------:R-:W-:Y:S05]  /*3150*/  BSYNC B1 ;  /* 0x0000000000017941 */ /* 0x000fea0003800000 */
.L_x_46:
        /* <DEDUP_REMOVED lines=12> */
.L_x_49:
[----:B------:R-:W-:Y:S05]  /*3220*/  BSYNC B1 ;  /* 0x0000000000017941 */ /* 0x000fea0003800000 */
.L_x_48:
        /* <DEDUP_REMOVED lines=11> */
.L_x_51:
[----:B------:R-:W-:Y:S05]  /*32e0*/  BSYNC B1 ;  /* 0x0000000000017941 */ /* 0x000fea0003800000 */
.L_x_50:
        /* <DEDUP_REMOVED lines=12> */
.L_x_53:
[----:B------:R-:W-:Y:S05]  /*33b0*/  BSYNC B1 ;  /* 0x0000000000017941 */ /* 0x000fea0003800000 */
.L_x_52:
        /* <DEDUP_REMOVED lines=11> */
.L_x_55:
[----:B------:R-:W-:Y:S05]  /*3470*/  BSYNC B1 ;  /* 0x0000000000017941 */ /* 0x000fea0003800000 */
.L_x_54:
        /* <DEDUP_REMOVED lines=12> */
.L_x_57:
[----:B------:R-:W-:Y:S05]  /*3540*/  BSYNC B1 ;  /* 0x0000000000017941 */ /* 0x000fea0003800000 */
.L_x_56:
        /* <DEDUP_REMOVED lines=11> */
.L_x_59:
[----:B------:R-:W-:Y:S05]  /*3600*/  BSYNC B1 ;  /* 0x0000000000017941 */ /* 0x000fea0003800000 */
.L_x_58:
        /* <DEDUP_REMOVED lines=12> */
.L_x_61:
[----:B------:R-:W-:Y:S05]  /*36d0*/  BSYNC B1 ;  /* 0x0000000000017941 */ /* 0x000fea0003800000 */
.L_x_60:
        /* <DEDUP_REMOVED lines=11> */
.L_x_63:
[----:B------:R-:W-:Y:S05]  /*3790*/  BSYNC B1 ;  /* 0x0000000000017941 */ /* 0x000fea0003800000 */
.L_x_62:
        /* <DEDUP_REMOVED lines=12> */
.L_x_65:
[----:B------:R-:W-:Y:S05]  /*3860*/  BSYNC B1 ;  /* 0x0000000000017941 */ /* 0x000fea0003800000 */
.L_x_64:
        /* <DEDUP_REMOVED lines=11> */
.L_x_67:
[----:B------:R-:W-:Y:S05]  /*3920*/  BSYNC B1 ;  /* 0x0000000000017941 */ /* 0x000fea0003800000 */
.L_x_66:
        /* <DEDUP_REMOVED lines=12> */
.L_x_69:
[----:B------:R-:W-:Y:S05]  /*39f0*/  BSYNC B1 ;  /* 0x0000000000017941 */ /* 0x000fea0003800000 */
.L_x_68:
        /* <DEDUP_REMOVED lines=11> */
.L_x_71:
[----:B------:R-:W-:Y:S05]  /*3ab0*/  BSYNC B1 ;  /* 0x0000000000017941 */ /* 0x000fea0003800000 */
.L_x_70:
        /* <DEDUP_REMOVED lines=12> */
.L_x_73:
[----:B------:R-:W-:Y:S05]  /*3b80*/  BSYNC B1 ;  /* 0x0000000000017941 */ /* 0x000fea0003800000 */
.L_x_72:
        /* <DEDUP_REMOVED lines=11> */
.L_x_75:
[----:B------:R-:W-:Y:S05]  /*3c40*/  BSYNC B1 ;  /* 0x0000000000017941 */ /* 0x000fea0003800000 */
.L_x_74:
        /* <DEDUP_REMOVED lines=12> */
.L_x_77:
[----:B------:R-:W-:Y:S05]  /*3d10*/  BSYNC B1 ;  /* 0x0000000000017941 */ /* 0x000fea0003800000 */
.L_x_76:
        /* <DEDUP_REMOVED lines=11> */
.L_x_79:
[----:B------:R-:W-:Y:S05]  /*3dd0*/  BSYNC B1 ;  /* 0x0000000000017941 */ /* 0x000fea0003800000 */
.L_x_78:
        /* <DEDUP_REMOVED lines=12> */
.L_x_81:
[----:B------:R-:W-:Y:S05]  /*3ea0*/  BSYNC B1 ;  /* 0x0000000000017941 */ /* 0x000fea0003800000 */
.L_x_80:
        /* <DEDUP_REMOVED lines=11> */
.L_x_83:
[----:B------:R-:W-:Y:S05]  /*3f60*/  BSYNC B1 ;  /* 0x0000000000017941 */ /* 0x000fea0003800000 */
.L_x_82:
        /* <DEDUP_REMOVED lines=12> */
.L_x_85:
[----:B------:R-:W-:Y:S05]  /*4030*/  BSYNC B1 ;  /* 0x0000000000017941 */ /* 0x000fea0003800000 */
.L_x_84:
        /* <DEDUP_REMOVED lines=11> */
.L_x_87:
[----:B------:R-:W-:Y:S05]  /*40f0*/  BSYNC B1 ;  /* 0x0000000000017941 */ /* 0x000fea0003800000 */
.L_x_86:
        /* <DEDUP_REMOVED lines=12> */
.L_x_89:
[----:B------:R-:W-:Y:S05]  /*41c0*/  BSYNC B1 ;  /* 0x0000000000017941 */ /* 0x000fea0003800000 */
.L_x_88:
        /* <DEDUP_REMOVED lines=11> */
.L_x_91:
[----:B------:R-:W-:Y:S05]  /*4280*/  BSYNC B1 ;  /* 0x0000000000017941 */ /* 0x000fea0003800000 */
.L_x_90:
        /* <DEDUP_REMOVED lines=12> */
.L_x_93:
[----:B------:R-:W-:Y:S05]  /*4350*/  BSYNC B1 ;  /* 0x0000000000017941 */ /* 0x000fea0003800000 */
.L_x_92:
        /* <DEDUP_REMOVED lines=11> */
.L_x_95:
[----:B------:R-:W-:Y:S05]  /*4410*/  BSYNC B1 ;  /* 0x0000000000017941 */ /* 0x000fea0003800000 */
.L_x_94:
        /* <DEDUP_REMOVED lines=12> */
.L_x_97:
[----:B------:R-:W-:Y:S05]  /*44e0*/  BSYNC B1 ;  /* 0x0000000000017941 */ /* 0x000fea0003800000 */
.L_x_96:
        /* <DEDUP_REMOVED lines=11> */
.L_x_99:
[----:B------:R-:W-:Y:S05]  /*45a0*/  BSYNC B1 ;  /* 0x0000000000017941 */ /* 0x000fea0003800000 */
.L_x_98:
        /* <DEDUP_REMOVED lines=12> */
.L_x_101:
[----:B------:R-:W-:Y:S05]  /*4670*/  BSYNC B1 ;  /* 0x0000000000017941 */ /* 0x000fea0003800000 */
.L_x_100:
        /* <DEDUP_REMOVED lines=11> */
.L_x_103:
[----:B------:R-:W-:Y:S05]  /*4730*/  BSYNC B1 ;  /* 0x0000000000017941 */ /* 0x000fea0003800000 */
.L_x_102:
        /* <DEDUP_REMOVED lines=12> */
.L_x_105:
[----:B------:R-:W-:Y:S05]  /*4800*/  BSYNC B1 ;  /* 0x0000000000017941 */ /* 0x000fea0003800000 */
.L_x_104:
        /* <DEDUP_REMOVED lines=11> */
.L_x_107:
[----:B------:R-:W-:Y:S05]  /*48c0*/  BSYNC B1 ;  /* 0x0000000000017941 */ /* 0x000fea0003800000 */
.L_x_106:
        /* <DEDUP_REMOVED lines=12> */
.L_x_109:
[----:B------:R-:W-:Y:S05]  /*4990*/  BSYNC B1 ;  /* 0x0000000000017941 */ /* 0x000fea0003800000 */
.L_x_108:
        /* <DEDUP_REMOVED lines=11> */
.L_x_111:
[----:B------:R-:W-:Y:S05]  /*4a50*/  BSYNC B1 ;  /* 0x0000000000017941 */ /* 0x000fea0003800000 */
.L_x_110:
        /* <DEDUP_REMOVED lines=12> */
.L_x_113:
[----:B------:R-:W-:Y:S05]  /*4b20*/  BSYNC B1 ;  /* 0x0000000000017941 */ /* 0x000fea0003800000 */
.L_x_112:
        /* <DEDUP_REMOVED lines=11> */
.L_x_115:
[----:B------:R-:W-:Y:S05]  /*4be0*/  BSYNC B1 ;  /* 0x0000000000017941 */ /* 0x000fea0003800000 */
.L_x_114:
        /* <DEDUP_REMOVED lines=12> */
.L_x_117:
[----:B------:R-:W-:Y:S05]  /*4cb0*/  BSYNC B1 ;  /* 0x0000000000017941 */ /* 0x000fea0003800000 */
.L_x_116:
        /* <DEDUP_REMOVED lines=11> */
.L_x_119:
[----:B------:R-:W-:Y:S05]  /*4d70*/  BSYNC B1 ;  /* 0x0000000000017941 */ /* 0x000fea0003800000 */
.L_x_118:
[----:B-1---5:R-:W-:Y:S01]  /*4d80*/  IMAD.U32 R72, R147, 0x10000, RZ ;  /* 0x0001000093487824 */ /* 0x022fe200078e00ff */
[----:B------:R-:W-:Y:S01]  /*4d90*/  ISETP.GT.AND P1, PT, R3, 0x59, P0 ;  /* 0x000000590300780c */ /* 0x000fe20000724270 */
[----:B------:R-:W-:Y:S01]  /*4da0*/  @P2 IMAD.MOV.U32 R74, RZ, RZ, R142 ;  /* 0x000000ffff4a2224 */ /* 0x000fe200078e008e */
[----:B------:R-:W-:Y:S01]  /*4db0*/  BSSY B1, `(.L_x_120) ;  /* 0x000000a000017945 */ /* 0x000fe20003800000 */
[----:B------:R-:W-:Y:S01]  /*4dc0*/  FMUL R75, R72, R121 ;  /* 0x00000079484b7220 */ /* 0x000fe20000400000 */
[----:B------:R-:W-:-:S03]  /*4dd0*/  IADD3 R81, P0, R8, 0x80, RZ ;  /* 0x0000008008517810 */ /* 0x000fc60007f1e0ff */
[----:B------:R-:W-:-:S05]  /*4de0*/  FFMA R75, R118, R120, R75 ;  /* 0x00000078764b7223 */ /* 0x000fca000000004b */
[----:B------:R-:W-:-:S04]  /*4df0*/  F2FP.BF16.F32.PACK_AB R75, RZ, R75 ;  /* 0x0000004bff4b723e */ /* 0x000fc800000010ff */
[----:B------:R-:W-:Y:S01]  /*4e00*/  PRMT R72, R75, 0x7610, R72 ;  /* 0x000076104b487816 */ /* 0x000fe20000000048 */
[----:B------:R-:W-:-:S05]  /*4e10*/  @P2 IMAD.MOV.U32 R75, RZ, RZ, R143 ;  /* 0x000000ffff4b2224 */ /* 0x000fca00078e008f */
[----:B------:R1:W-:Y:S01]  /*4e20*/  @P2 STG.E.U16 desc[UR36][R74.64+0xb0], R72 ;  /* 0x0000b0484a002986 */ /* 0x0003e2000c101524 */
[----:B------:R-:W-:Y:S05]  /*4e30*/  @!P1 BRA `(.L_x_121) ;  /* 0x0000000000049947 */ /* 0x000fea0003800000 */
[----:B------:R0:W5:Y:S02]  /*4e40*/  LDG.E.LTC128B.U16 R147, desc[UR36][R140.64+0xb2] ;  /* 0x0000b2248c937981 */ /* 0x000164000c1e1520 */
.L_x_121:
[----:B------:R-:W-:Y:S05]  /*4e50*/  BSYNC B1 ;  /* 0x0000000000017941 */ /* 0x000fea0003800000 */
.L_x_120:
[----:B-----5:R-:W-:Y:S01]  /*4e60*/  SHF.L.U32 R8, R147, 0x10, RZ ;  /* 0x0000001093087819 */ /* 0x020fe200000006ff */
[----:B------:R-:W-:Y:S01]  /*4e70*/  IMAD.X R9, RZ, RZ, R9, P0 ;  /* 0x000000ffff097224 */ /* 0x000fe200000e0609 */
[----:B------:R-:W-:Y:S01]  /*4e80*/  ISETP.GT.AND P0, PT, R136, 0x80, PT ;  /* 0x000000808800780c */ /* 0x000fe20003f04270 */
[----:B------:R-:W-:Y:S02]  /*4e90*/  BSSY B1, `(.L_x_122) ;  /* 0x000000f000017945 */ /* 0x000fe40003800000 */
[----:B------:R-:W-:Y:S01]  /*4ea0*/  FMUL R8, R8, R121 ;  /* 0x0000007908087220 */ /* 0x000fe20000400000 */
[----:B------:R-:W-:Y:S01]  /*4eb0*/  ISETP.GT.AND P3, PT, R3, RZ, P0 ;  /* 0x000000ff0300720c */ /* 0x000fe20000764270 */
[----:B-1----:R-:W-:Y:S02]  /*4ec0*/  IMAD R72, R9, R12, RZ ;  /* 0x0000000c09487224 */ /* 0x002fe400078e02ff */
[----:B------:R-:W-:Y:S01]  /*4ed0*/  FFMA R119, R119, R120, R8 ;  /* 0x0000007877777223 */ /* 0x000fe20000000008 */
[----:B------:R-:W-:-:S04]  /*4ee0*/  IMAD.WIDE.U32 R8, R81, R12, R20 ;  /* 0x0000000c51087225 */ /* 0x000fc800078e0014 */
[----:B------:R-:W-:Y:S01]  /*4ef0*/  F2FP.BF16.F32.PACK_AB R119, RZ, R119 ;  /* 0x00000077ff77723e */ /* 0x000fe200000010ff */
[----:B------:R-:W-:Y:S01]  /*4f00*/  IMAD R79, R81, R13, R72 ;  /* 0x0000000d514f7224 */ /* 0x000fe200078e0248 */
[----:B------:R-:W-:-:S03]  /*4f10*/  LEA R74, P2, R8, R6, 0x1 ;  /* 0x00000006084a7211 */ /* 0x000fc600078408ff */
[----:B------:R1:W-:Y:S01]  /*4f20*/  @P1 STG.E.U16 desc[UR36][R142.64+0xb2], R119 ;  /* 0x0000b2778e001986 */ /* 0x0003e2000c101524 */
[----:B------:R-:W-:-:S05]  /*4f30*/  IMAD.IADD R9, R9, 0x1, R79 ;  /* 0x0000000109097824 */ /* 0x000fca00078e024f */
[----:B------:R-:W-:Y:S01]  /*4f40*/  LEA.HI.X R75, R8, R7, R9, 0x1, P2 ;  /* 0x00000007084b7211 */ /* 0x000fe200010f0c09 */
[----:B------:R-:W-:Y:S01]  /*4f50*/  IMAD.WIDE.U32 R8, R81, R12, R4 ;  /* 0x0000000c51087225 */ /* 0x000fe200078e0004 */
[----:B------:R-:W-:Y:S06]  /*4f60*/  @!P3 BRA `(.L_x_123) ;  /* 0x000000000004b947 */ /* 0x000fec0003800000 */
[----:B------:R0:W5:Y:S02]  /*4f70*/  LDG.E.LTC128B.U16 R147, desc[UR36][R74.64] ;  /* 0x000000244a937981 */ /* 0x000164000c1e1520 */
.L_x_123:
[----:B------:R-:W-:Y:S05]  /*4f80*/  BSYNC B1 ;  /* 0x0000000000017941 */ /* 0x000fea0003800000 */
.L_x_122:
[----:B-----5:R-:W-:Y:S01]  /*4f90*/  IMAD.U32 R72, R147, 0x10000, RZ ;  /* 0x0001000093487824 */ /* 0x020fe200078e00ff */
[----:B0-----:R-:W-:Y:S01]  /*4fa0*/  LEA R74, P1, R127, R132, 0x1 ;  /* 0x000000847f4a7211 */ /* 0x001fe200078208ff */
[----:B------:R-:W-:Y:S01]  /*4fb0*/  IMAD.IADD R9, R79, 0x1, R9 ;  /* 0x000000014f097824 */ /* 0x000fe200078e0209 */
[----:B------:R-:W-:Y:S01]  /*4fc0*/  ISETP.GT.AND P2, PT, R3, 0x1, P0 ;  /* 0x000000010300780c */ /* 0x000fe20000744270 */
[----:B------:R-:W-:Y:S01]  /*4fd0*/  FMUL R13, R72, R121 ;  /* 0x00000079480d7220 */ /* 0x000fe20000400000 */
[----:B------:R-:W-:Y:S01]  /*4fe0*/  LEA.HI.X R75, R127, R133, R124, 0x1, P1 ;  /* 0x000000857f4b7211 */ /* 0x000fe200008f0c7c */
[----:B------:R-:W-:Y:S01]  /*4ff0*/  IMAD.WIDE.U32 R76, R19, R10, R8 ;  /* 0x0000000a134c7225 */ /* 0x000fe200078e0008 */
[----:B------:R-:W-:Y:S03]  /*5000*/  BSSY B1, `(.L_x_124) ;  /* 0x0000009000017945 */ /* 0x000fe60003800000 */
[----:B------:R-:W-:Y:S01]  /*5010*/  FFMA R13, R24, R120, R13 ;  /* 0x00000078180d7223 */ /* 0x000fe2000000000d */
[----:B------:R-:W-:Y:S01]  /*5020*/  IMAD.IADD R9, R11, 0x1, R77 ;  /* 0x000000010b097824 */ /* 0x000fe200078e024d */
[----:B------:R-:W-:-:S03]  /*5030*/  LEA R8, P4, R76, R6, 0x1 ;  /* 0x000000064c087211 */ /* 0x000fc600078808ff */
[----:B------:R-:W-:Y:S02]  /*5040*/  F2FP.BF16.F32.PACK_AB R13, RZ, R13 ;  /* 0x0000000dff0d723e */ /* 0x000fe400000010ff */
[----:B------:R-:W-:-:S03]  /*5050*/  LEA.HI.X R9, R76, R7, R9, 0x1, P4 ;  /* 0x000000074c097211 */ /* 0x000fc600020f0c09 */
[----:B------:R0:W-:Y:S01]  /*5060*/  @P3 STG.E.U16 desc[UR36][R74.64], R13 ;  /* 0x0000000d4a003986 */ /* 0x0001e2000c101524 */
[----:B------:R-:W-:Y:S05]  /*5070*/  @!P2 BRA `(.L_x_125) ;  /* 0x000000000004a947 */ /* 0x000fea0003800000 */
[----:B------:R0:W5:Y:S02]  /*5080*/  LDG.E.LTC128B.U16 R147, desc[UR36][R8.64+0x2] ;  /* 0x0000022408937981 */ /* 0x000164000c1e1520 */
.L_x_125:
[----:B------:R-:W-:Y:S05]  /*5090*/  BSYNC B1 ;  /* 0x0000000000017941 */ /* 0x000fea0003800000 */
.L_x_124:
[----:B-----5:R-:W-:Y:S01]  /*50a0*/  SHF.L.U32 R20, R147, 0x10, RZ ;  /* 0x0000001093147819 */ /* 0x020fe200000006ff */
[----:B0-----:R-:W-:Y:S01]  /*50b0*/  IMAD.WIDE.U32 R12, R81, R12, R134 ;  /* 0x0000000c510c7225 */ /* 0x001fe200078e0086 */
[----:B------:R-:W-:Y:S01]  /*50c0*/  ISETP.GT.AND P1, PT, R136, 0x88, PT ;  /* 0x000000888800780c */ /* 0x000fe20003f24270 */
[----:B------:R-:W-:Y:S02]  /*50d0*/  BSSY B1, `(.L_x_126) ;  /* 0x0000011000017945 */ /* 0x000fe40003800000 */
[----:B------:R-:W-:Y:S01]  /*50e0*/  FMUL R20, R20, R121 ;  /* 0x0000007914147220 */ /* 0x000fe20000400000 */
[-C--:B------:R-:W-:Y:S01]  /*50f0*/  IADD3 R15, P5, R14, R12.reuse, RZ ;  /* 0x0000000c0e0f7210 */ /* 0x080fe20007fbe0ff */
[----:B------:R-:W-:Y:S01]  /*5100*/  IMAD.IADD R79, R79, 0x1, R13 ;  /* 0x000000014f4f7824 */ /* 0x000fe200078e020d */
[----:B------:R-:W-:Y:S01]  /*5110*/  IADD3 R14, P4, R4, R12, RZ ;  /* 0x0000000c040e7210 */ /* 0x000fe20007f9e0ff */
[----:B------:R-:W-:Y:S01]  /*5120*/  FFMA R20, R25, R120, R20 ;  /* 0x0000007819147223 */ /* 0x000fe20000000014 */
[----:B------:R-:W-:-:S04]  /*5130*/  ISETP.GT.AND P3, PT, R3, RZ, P1 ;  /* 0x000000ff0300720c */ /* 0x000fc80000f64270 */
[----:B------:R-:W-:Y:S01]  /*5140*/  F2FP.BF16.F32.PACK_AB R13, RZ, R20 ;  /* 0x00000014ff0d723e */ /* 0x000fe200000010ff */
[----:B------:R-:W-:Y:S01]  /*5150*/  IMAD.X R20, R79, 0x1, R21, P5 ;  /* 0x000000014f147824 */ /* 0x000fe200028e0615 */
[----:B------:R-:W-:Y:S01]  /*5160*/  LEA R12, P5, R15, R6, 0x1 ;  /* 0x000000060f0c7211 */ /* 0x000fe200078a08ff */
[----:B------:R-:W-:Y:S01]  /*5170*/  @P2 IMAD.MOV.U32 R21, RZ, RZ, R75 ;  /* 0x000000ffff152224 */ /* 0x000fe200078e004b */
[----:B------:R-:W-:Y:S02]  /*5180*/  PRMT R24, R13, 0x7610, R24 ;  /* 0x000076100d187816 */ /* 0x000fe40000000018 */
[----:B------:R-:W-:Y:S01]  /*5190*/  LEA.HI.X R13, R15, R7, R20, 0x1, P5 ;  /* 0x000000070f0d7211 */ /* 0x000fe200028f0c14 */
[----:B------:R-:W-:-:S05]  /*51a0*/  @P2 IMAD.MOV.U32 R20, RZ, RZ, R74 ;  /* 0x000000ffff142224 */ /* 0x000fca00078e004a */
[----:B------:R0:W-:Y:S01]  /*51b0*/  @P2 STG.E.U16 desc[UR36][R20.64+0x2], R24 ;  /* 0x0000021814002986 */ /* 0x0001e2000c101524 */
[----:B------:R-:W-:Y:S05]  /*51c0*/  @!P3 BRA `(.L_x_127) ;  /* 0x000000000004b947 */ /* 0x000fea0003800000 */
[----:B------:R0:W5:Y:S02]  /*51d0*/  LDG.E.LTC128B.U16 R147, desc[UR36][R12.64] ;  /* 0x000000240c937981 */ /* 0x000164000c1e1520 */
.L_x_127:
[----:B------:R-:W-:Y:S05]  /*51e0*/  BSYNC B1 ;  /* 0x0000000000017941 */ /* 0x000fea0003800000 */
.L_x_126:
[----:B-----5:R-:W-:Y:S01]  /*51f0*/  IMAD.U32 R4, R147, 0x10000, RZ ;  /* 0x0001000093047824 */ /* 0x020fe200078e00ff */
[----:B------:R-:W-:Y:S01]  /*5200*/  IADD3.X R15, R5, R79, RZ, P4, !PT ;  /* 0x0000004f050f7210 */ /* 0x000fe200027fe4ff */
[----:B------:R-:W-:Y:S01]  /*5210*/  BSSY B1, `(.L_x_128) ;  /* 0x000000e000017945 */ /* 0x000fe20003800000 */
[----:B------:R-:W-:Y:S01]  /*5220*/  ISETP.GT.AND P2, PT, R3, 0x1, P1 ;  /* 0x000000010300780c */ /* 0x000fe20000f44270 */
[----:B------:R-:W-:Y:S01]  /*5230*/  FMUL R5, R4, R121 ;  /* 0x0000007904057220 */ /* 0x000fe20000400000 */
[----:B------:R-:W-:Y:S01]  /*5240*/  IADD3 R4, P4, R74, R137, RZ ;  /* 0x000000894a047210 */ /* 0x000fe20007f9e0ff */
[----:B0-----:R-:W-:-:S04]  /*5250*/  IMAD.WIDE.U32 R12, R19, R10, R14 ;  /* 0x0000000a130c7225 */ /* 0x001fc800078e000e */
[----:B------:R-:W-:Y:S01]  /*5260*/  FFMA R5, R26, R120, R5 ;  /* 0x000000781a057223 */ /* 0x000fe20000000005 */
[----:B------:R-:W-:Y:S01]  /*5270*/  IMAD.IADD R11, R11, 0x1, R13 ;  /* 0x000000010b0b7824 */ /* 0x000fe200078e020d */
[----:B------:R-:W-:-:S03]  /*5280*/  LEA R6, P5, R12, R6, 0x1 ;  /* 0x000000060c067211 */ /* 0x000fc600078a08ff */
[----:B------:R-:W-:Y:S01]  /*5290*/  F2FP.BF16.F32.PACK_AB R10, RZ, R5 ;  /* 0x00000005ff0a723e */ /* 0x000fe200000010ff */
[----:B------:R-:W-:Y:S01]  /*52a0*/  IMAD.X R5, R75, 0x1, R73, P4 ;  /* 0x000000014b057824 */ /* 0x000fe200020e0649 */
[----:B------:R-:W-:-:S04]  /*52b0*/  LEA.HI.X R7, R12, R7, R11, 0x1, P5 ;  /* 0x000000070c077211 */ /* 0x000fc800028f0c0b */
[----:B------:R0:W-:Y:S01]  /*52c0*/  @P3 STG.E.U16 desc[UR36][R4.64], R10 ;  /* 0x0000000a04003986 */ /* 0x0001e2000c101524 */
[----:B------:R-:W-:Y:S05]  /*52d0*/  @!P2 BRA `(.L_x_129) ;  /* 0x000000000004a947 */ /* 0x000fea0003800000 */
[----:B------:R0:W5:Y:S02]  /*52e0*/  LDG.E.LTC128B.U16 R147, desc[UR36][R6.64+0x2] ;  /* 0x0000022406937981 */ /* 0x000164000c1e1520 */
.L_x_129:
[----:B------:R-:W-:Y:S05]  /*52f0*/  BSYNC B1 ;  /* 0x0000000000017941 */ /* 0x000fea0003800000 */
.L_x_128:
[----:B0----5:R-:W-:Y:S01]  /*5300*/  IMAD.U32 R10, R147, 0x10000, RZ ;  /* 0x00010000930a7824 */ /* 0x021fe200078e00ff */
[----:B------:R-:W-:Y:S01]  /*5310*/  ISETP.GT.AND P3, PT, R3, 0x8, P0 ;  /* 0x000000080300780c */ /* 0x000fe20000764270 */
[----:B------:R-:W-:Y:S02]  /*5320*/  BSSY B1, `(.L_x_130) ;  /* 0x0000007000017945 */ /* 0x000fe40003800000 */
[----:B------:R-:W-:-:S04]  /*5330*/  FMUL R10, R10, R121 ;  /* 0x000000790a0a7220 */ /* 0x000fc80000400000 */
[----:B------:R-:W-:-:S05]  /*5340*/  FFMA R10, R27, R120, R10 ;  /* 0x000000781b0a7223 */ /* 0x000fca000000000a */
[----:B------:R-:W-:-:S05]  /*5350*/  F2FP.BF16.F32.PACK_AB R10, RZ, R10 ;  /* 0x0000000aff0a723e */ /* 0x000fca00000010ff */
[----:B------:R0:W-:Y:S01]  /*5360*/  @P2 STG.E.U16 desc[UR36][R4.64+0x2], R10 ;  /* 0x0000020a04002986 */ /* 0x0001e2000c101524 */
[----:B------:R-:W-:Y:S05]  /*5370*/  @!P3 BRA `(.L_x_131) ;  /* 0x000000000004b947 */ /* 0x000fea0003800000 */
[----:B------:R0:W5:Y:S02]  /*5380*/  LDG.E.LTC128B.U16 R147, desc[UR36][R8.64+0x10] ;  /* 0x0000102408937981 */ /* 0x000164000c1e1520 */
.L_x_131:
[----:B------:R-:W-:Y:S05]  /*5390*/  BSYNC B1 ;  /* 0x0000000000017941 */ /* 0x000fea0003800000 */
.L_x_130:
[----:B0----5:R-:W-:Y:S01]  /*53a0*/  IMAD.U32 R10, R147, 0x10000, RZ ;  /* 0x00010000930a7824 */ /* 0x021fe200078e00ff */
[----:B------:R-:W-:Y:S01]  /*53b0*/  ISETP.GT.AND P2, PT, R3, 0x9, P0 ;  /* 0x000000090300780c */ /* 0x000fe20000744270 */
[----:B------:R-:W-:Y:S02]  /*53c0*/  BSSY B1, `(.L_x_132) ;  /* 0x000000a000017945 */ /* 0x000fe40003800000 */
[----:B------:R-:W-:Y:S01]  /*53d0*/  FMUL R11, R10, R121 ;  /* 0x000000790a0b7220 */ /* 0x000fe20000400000 */
[----:B------:R-:W-:-:S03]  /*53e0*/  @P3 IMAD.MOV.U32 R10, RZ, RZ, R74 ;  /* 0x000000ffff0a3224 */ /* 0x000fc600078e004a */
[----:B------:R-:W-:-:S05]  /*53f0*/  FFMA R11, R28, R120, R11 ;  /* 0x000000781c0b7223 */ /* 0x000fca000000000b */
[----:B------:R-:W-:-:S04]  /*5400*/  F2FP.BF16.F32.PACK_AB R11, RZ, R11 ;  /* 0x0000000bff0b723e */ /* 0x000fc800000010ff */
[----:B------:R-:W-:Y:S02]  /*5410*/  PRMT R12, R11, 0x7610, R12 ;  /* 0x000076100b0c7816 */ /* 0x000fe4000000000c */
[----:B------:R-:W-:-:S05]  /*5420*/  @P3 MOV R11, R75 ;  /* 0x0000004b000b3202 */ /* 0x000fca0000000f00 */
[----:B------:R0:W-:Y:S01]  /*5430*/  @P3 STG.E.U16 desc[UR36][R10.64+0x10], R12 ;  /* 0x0000100c0a003986 */ /* 0x0001e2000c101524 */
[----:B------:R-:W-:Y:S05]  /*5440*/  @!P2 BRA `(.L_x_133) ;  /* 0x000000000004a947 */ /* 0x000fea0003800000 */
[----:B------:R0:W5:Y:S02]  /*5450*/  LDG.E.LTC128B.U16 R147, desc[UR36][R8.64+0x12] ;  /* 0x0000122408937981 */ /* 0x000164000c1e1520 */
.L_x_133:
[----:B------:R-:W-:Y:S05]  /*5460*/  BSYNC B1 ;  /* 0x0000000000017941 */ /* 0x000fea0003800000 */
.L_x_132:
[----:B0----5:R-:W-:Y:S01]  /*5470*/  IMAD.U32 R10, R147, 0x10000, RZ ;  /* 0x00010000930a7824 */ /* 0x021fe200078e00ff */
        /* <DEDUP_REMOVED lines=11> */
.L_x_135:
[----:B------:R-:W-:Y:S05]  /*5530*/  BSYNC B1 ;  /* 0x0000000000017941 */ /* 0x000fea0003800000 */
.L_x_134:
        /* <DEDUP_REMOVED lines=9> */
.L_x_137:
[----:B------:R-:W-:Y:S05]  /*55d0*/  BSYNC B1 ;  /* 0x0000000000017941 */ /* 0x000fea0003800000 */
.L_x_136:
[----:B-----5:R-:W-:Y:S01]  /*55e0*/  IMAD.U32 R10, R147, 0x10000, RZ ;  /* 0x00010000930a7824 */ /* 0x020fe200078e00ff */
        /* <DEDUP_REMOVED lines=8> */
.L_x_139:
[----:B------:R-:W-:Y:S05]  /*5670*/  BSYNC B1 ;  /* 0x0000000000017941 */ /* 0x000fea0003800000 */
.L_x_138:
[----:B0----5:R-:W-:Y:S01]  /*5680*/  SHF.L.U32 R10, R147, 0x10, RZ ;  /* 0x00000010930a7819 */ /* 0x021fe200000006ff */
[----:B------:R-:W-:Y:S01]  /*5690*/  BSSY B1, `(.L_x_140) ;  /* 0x000000b000017945 */ /* 0x000fe20003800000 */
[----:B------:R-:W-:-:S03]  /*56a0*/  ISETP.GT.AND P2, PT, R3, 0x11, P0 ;  /* 0x000000110300780c */ /* 0x000fc60000744270 */
[----:B------:R-:W-:Y:S01]  /*56b0*/  FMUL R11, R10, R121 ;  /* 0x000000790a0b7220 */ /* 0x000fe20000400000 */
[----:B------:R-:W-:-:S03]  /*56c0*/  @P3 IMAD.MOV.U32 R10, RZ, RZ, R74 ;  /* 0x000000ffff0a3224 */ /* 0x000fc600078e004a */
[----:B------:R-:W-:-:S05]  /*56d0*/  FFMA R11, R32, R120, R11 ;  /* 0x00000078200b7223 */ /* 0x000fca000000000b */
[----:B------:R-:W-:-:S04]  /*56e0*/  F2FP.BF16.F32.PACK_AB R11, RZ, R11 ;  /* 0x0000000bff0b723e */ /* 0x000fc800000010ff */
[----:B------:R-:W-:Y:S01]  /*56f0*/  PRMT R12, R11, 0x7610, R12 ;  /* 0x000076100b0c7816 */ /* 0x000fe2000000000c */
[----:B------:R-:W-:-:S05]  /*5700*/  @P3 IMAD.MOV.U32 R11, RZ, RZ, R75 ;  /* 0x000000ffff0b3224 */ /* 0x000fca00078e004b */
[----:B------:R0:W-:Y:S01]  /*5710*/  @P3 STG.E.U16 desc[UR36][R10.64+0x20], R12 ;  /* 0x0000200c0a003986 */ /* 0x0001e2000c101524 */
[----:B------:R-:W-:Y:S05]  /*5720*/  @!P2 BRA `(.L_x_141) ;  /* 0x000000000004a947 */ /* 0x000fea0003800000 */
[----:B------:R0:W5:Y:S02]  /*5730*/  LDG.E.LTC128B.U16 R147, desc[UR36][R8.64+0x22] ;  /* 0x0000222408937981 */ /* 0x000164000c1e1520 */
.L_x_141:
[----:B------:R-:W-:Y:S05]  /*5740*/  BSYNC B1 ;  /* 0x0000000000017941 */ /* 0x000fea0003800000 */
.L_x_140:
        /* <DEDUP_REMOVED lines=12> */
.L_x_143:
[----:B------:R-:W-:Y:S05]  /*5810*/  BSYNC B1 ;  /* 0x0000000000017941 */ /* 0x000fea0003800000 */
.L_x_142:
[----:B0----5:R-:W-:Y:S01]  /*5820*/  SHF.L.U32 R10, R147, 0x10, RZ ;  /* 0x00000010930a7819 */ /* 0x021fe200000006ff */
[----:B------:R-:W-:Y:S01]  /*5830*/  BSSY B1, `(.L_x_144) ;  /* 0x0000008000017945 */ /* 0x000fe20003800000 */
[----:B------:R-:W-:-:S03]  /*5840*/  ISETP.GT.AND P2, PT, R3, 0x11, P1 ;  /* 0x000000110300780c */ /* 0x000fc60000f44270 */
[----:B------:R-:W-:-:S04]  /*5850*/  FMUL R11, R10, R121 ;  /* 0x000000790a0b7220 */ /* 0x000fc80000400000 */
[----:B------:R-:W-:-:S05]  /*5860*/  FFMA R11, R34, R120, R11 ;  /* 0x00000078220b7223 */ /* 0x000fca000000000b */
[----:B------:R-:W-:-:S05]  /*5870*/  F2FP.BF16.F32.PACK_AB R11, RZ, R11 ;  /* 0x0000000bff0b723e */ /* 0x000fca00000010ff */
[----:B------:R0:W-:Y:S01]  /*5880*/  @P3 STG.E.U16 desc[UR36][R4.64+0x20], R11 ;  /* 0x0000200b04003986 */ /* 0x0001e2000c101524 */
[----:B------:R-:W-:Y:S05]  /*5890*/  @!P2 BRA `(.L_x_145) ;  /* 0x000000000004a947 */ /* 0x000fea0003800000 */
[----:B------:R0:W5:Y:S02]  /*58a0*/  LDG.E.LTC128B.U16 R147, desc[UR36][R6.64+0x22] ;  /* 0x0000222406937981 */ /* 0x000164000c1e1520 */
.L_x_145:
[----:B------:R-:W-:Y:S05]  /*58b0*/  BSYNC B1 ;  /* 0x0000000000017941 */ /* 0x000fea0003800000 */
.L_x_144:
        /* <DEDUP_REMOVED lines=9> */
.L_x_147:
[----:B------:R-:W-:Y:S05]  /*5950*/  BSYNC B1 ;  /* 0x0000000000017941 */ /* 0x000fea0003800000 */
.L_x_146:
[----:B0----5:R-:W-:Y:S01]  /*5960*/  IMAD.U32 R10, R147, 0x10000, RZ ;  /* 0x00010000930a7824 */ /* 0x021fe200078e00ff */
[----:B------:R-:W-:Y:S01]  /*5970*/  ISETP.GT.AND P2, PT, R3, 0x19, P0 ;  /* 0x000000190300780c */ /* 0x000fe20000744270 */
[----:B------:R-:W-:Y:S02]  /*5980*/  BSSY B1, `(.L_x_148) ;  /* 0x000000a000017945 */ /* 0x000fe40003800000 */
        /* <DEDUP_REMOVED lines=9> */
.L_x_149:
[----:B------:R-:W-:Y:S05]  /*5a20*/  BSYNC B1 ;  /* 0x0000000000017941 */ /* 0x000fea0003800000 */
.L_x_148:
[----:B0----5:R-:W-:Y:S01]  /*5a30*/  IMAD.U32 R10, R147, 0x10000, RZ ;  /* 0x00010000930a7824 */ /* 0x021fe200078e00ff */
[----:B------:R-:W-:Y:S01]  /*5a40*/  ISETP.GT.AND P3, PT, R3, 0x18, P1 ;  /* 0x000000180300780c */ /* 0x000fe20000f64270 */
[----:B------:R-:W-:Y:S01]  /*5a50*/  @P2 IMAD.MOV.U32 R11, RZ, RZ, R75 ;  /* 0x000000ffff0b2224 */ /* 0x000fe200078e004b */
[----:B------:R-:W-:Y:S01]  /*5a60*/  BSSY B1, `(.L_x_150) ;  /* 0x0000009000017945 */ /* 0x000fe20003800000 */
[----:B------:R-:W-:-:S04]  /*5a70*/  FMUL R10, R10, R121 ;  /* 0x000000790a0a7220 */ /* 0x000fc80000400000 */
[----:B------:R-:W-:-:S05]  /*5a80*/  FFMA R10, R37, R120, R10 ;  /* 0x00000078250a7223 */ /* 0x000fca000000000a */
[----:B------:R-:W-:-:S04]  /*5a90*/  F2FP.BF16.F32.PACK_AB R10, RZ, R10 ;  /* 0x0000000aff0a723e */ /* 0x000fc800000010ff */
[----:B------:R-:W-:Y:S02]  /*5aa0*/  PRMT R12, R10, 0x7610, R12 ;  /* 0x000076100a0c7816 */ /* 0x000fe4000000000c */
[----:B------:R-:W-:-:S05]  /*5ab0*/  @P2 MOV R10, R74 ;  /* 0x0000004a000a2202 */ /* 0x000fca0000000f00 */
[----:B------:R0:W-:Y:S01]  /*5ac0*/  @P2 STG.E.U16 desc[UR36][R10.64+0x32], R12 ;  /* 0x0000320c0a002986 */ /* 0x0001e2000c101524 */
[----:B------:R-:W-:Y:S05]  /*5ad0*/  @!P3 BRA `(.L_x_151) ;  /* 0x000000000004b947 */ /* 0x000fea0003800000 */
[----:B------:R0:W5:Y:S02]  /*5ae0*/  LDG.E.LTC128B.U16 R147, desc[UR36][R6.64+0x30] ;  /* 0x0000302406937981 */ /* 0x000164000c1e1520 */
.L_x_151:
[----:B------:R-:W-:Y:S05]  /*5af0*/  BSYNC B1 ;  /* 0x0000000000017941 */ /* 0x000fea0003800000 */
.L_x_150:
        /* <DEDUP_REMOVED lines=9> */
.L_x_153:
[----:B------:R-:W-:Y:S05]  /*5b90*/  BSYNC B1 ;  /* 0x0000000000017941 */ /* 0x000fea0003800000 */
.L_x_152:
        /* <DEDUP_REMOVED lines=9> */
.L_x_155:
[----:B------:R-:W-:Y:S05]  /*5c30*/  BSYNC B1 ;  /* 0x0000000000017941 */ /* 0x000fea0003800000 */
.L_x_154:
        /* <DEDUP_REMOVED lines=12> */
.L_x_157:
[----:B------:R-:W-:Y:S05]  /*5d00*/  BSYNC B1 ;  /* 0x0000000000017941 */ /* 0x000fea0003800000 */
.L_x_156:
        /* <DEDUP_REMOVED lines=12> */
.L_x_159:
[----:B------:R-:W-:Y:S05]  /*5dd0*/  BSYNC B1 ;  /* 0x0000000000017941 */ /* 0x000fea0003800000 */
.L_x_158:
        /* <DEDUP_REMOVED lines=9> */
.L_x_161:
[----:B------:R-:W-:Y:S05]  /*5e70*/  BSYNC B1 ;  /* 0x0000000000017941 */ /* 0x000fea0003800000 */
.L_x_160:
        /* <DEDUP_REMOVED lines=9> */
.L_x_163:
[----:B------:R-:W-:Y:S05]  /*5f10*/  BSYNC B1 ;  /* 0x0000000000017941 */ /* 0x000fea0003800000 */
.L_x_162:
        /* <DEDUP_REMOVED lines=12> */
.L_x_165:
[----:B------:R-:W-:Y:S05]  /*5fe0*/  BSYNC B1 ;  /* 0x0000000000017941 */ /* 0x000fea0003800000 */
.L_x_164:
        /* <DEDUP_REMOVED lines=12> */
.L_x_167:
[----:B------:R-:W-:Y:S05]  /*60b0*/  BSYNC B1 ;  /* 0x0000000000017941 */ /* 0x000fea0003800000 */
.L_x_166:
        /* <DEDUP_REMOVED lines=9> */
.L_x_169:
[----:B------:R-:W-:Y:S05]  /*6150*/  BSYNC B1 ;  /* 0x0000000000017941 */ /* 0x000fea0003800000 */
.L_x_168:
        /* <DEDUP_REMOVED lines=9> */
.L_x_171:
[----:B------:R-:W-:Y:S05]  /*61f0*/  BSYNC B1 ;  /* 0x0000000000017941 */ /* 0x000fea0003800000 */
.L_x_170:
        /* <DEDUP_REMOVED lines=12> */
.L_x_173:
[----:B------:R-:W-:Y:S05]  /*62c0*/  BSYNC B1 ;  /* 0x0000000000017941 */ /* 0x000fea0003800000 */
.L_x_172:
        /* <DEDUP_REMOVED lines=12> */
.L_x_175:
[----:B------:R-:W-:Y:S05]  /*6390*/  BSYNC B1 ;  /* 0x0000000000017941 */ /* 0x000fea0003800000 */
.L_x_174:
        /* <DEDUP_REMOVED lines=9> */
.L_x_177:
[----:B------:R-:W-:Y:S05]  /*6430*/  BSYNC B1 ;  /* 0x0000000000017941 */ /* 0x000fea0003800000 */
.L_x_176:
        /* <DEDUP_REMOVED lines=9> */
.L_x_179:
[----:B------:R-:W-:Y:S05]  /*64d0*/  BSYNC B1 ;  /* 0x0000000000017941 */ /* 0x000fea0003800000 */
.L_x_178:
        /* <DEDUP_REMOVED lines=12> */
.L_x_181:
[----:B------:R-:W-:Y:S05]  /*65a0*/  BSYNC B1 ;  /* 0x0000000000017941 */ /* 0x000fea0003800000 */
.L_x_180:
        /* <DEDUP_REMOVED lines=12> */
.L_x_183:
[----:B------:R-:W-:Y:S05]  /*6670*/  BSYNC B1 ;  /* 0x0000000000017941 */ /* 0x000fea0003800000 */
.L_x_182:
        /* <DEDUP_REMOVED lines=9> */
.L_x_185:
[----:B------:R-:W-:Y:S05]  /*6710*/  BSYNC B1 ;  /* 0x0000000000017941 */ /* 0x000fea0003800000 */
.L_x_184:
        /* <DEDUP_REMOVED lines=9> */
.L_x_187:
[----:B------:R-:W-:Y:S05]  /*67b0*/  BSYNC B1 ;  /* 0x0000000000017941 */ /* 0x000fea0003800000 */
.L_x_186:
        /* <DEDUP_REMOVED lines=12> */
.L_x_189:
[----:B------:R-:W-:Y:S05]  /*6880*/  BSYNC B1 ;  /* 0x0000000000017941 */ /* 0x000fea0003800000 */
.L_x_188:
        /* <DEDUP_REMOVED lines=12> */
.L_x_191:
[----:B------:R-:W-:Y:S05]  /*6950*/  BSYNC B1 ;  /* 0x0000000000017941 */ /* 0x000fea0003800000 */
.L_x_190:
        /* <DEDUP_REMOVED lines=9> */
.L_x_193:
[----:B------:R-:W-:Y:S05]  /*69f0*/  BSYNC B1 ;  /* 0x0000000000017941 */ /* 0x000fea0003800000 */
.L_x_192:
        /* <DEDUP_REMOVED lines=9> */
.L_x_195:
[----:B------:R-:W-:Y:S05]  /*6a90*/  BSYNC B1 ;  /* 0x0000000000017941 */ /* 0x000fea0003800000 */
.L_x_194:
        /* <DEDUP_REMOVED lines=12> */
.L_x_197:
[----:B------:R-:W-:Y:S05]  /*6b60*/  BSYNC B1 ;  /* 0x0000000000017941 */ /* 0x000fea0003800000 */
.L_x_196:
        /* <DEDUP_REMOVED lines=12> */
.L_x_199:
[----:B------:R-:W-:Y:S05]  /*6c30*/  BSYNC B1 ;  /* 0x0000000000017941 */ /* 0x000fea0003800000 */
.L_x_198:
        /* <DEDUP_REMOVED lines=9> */
.L_x_201:
[----:B------:R-:W-:Y:S05]  /*6cd0*/  BSYNC B1 ;  /* 0x0000000000017941 */ /* 0x000fea0003800000 */
.L_x_200:
        /* <DEDUP_REMOVED lines=9> */
.L_x_203:
[----:B------:R-:W-:Y:S05]  /*6d70*/  BSYNC B1 ;  /* 0x0000000000017941 */ /* 0x000fea0003800000 */
.L_x_202:
        /* <DEDUP_REMOVED lines=12> */
.L_x_205:
[----:B------:R-:W-:Y:S05]  /*6e40*/  BSYNC B1 ;  /* 0x0000000000017941 */ /* 0x000fea0003800000 */
.L_x_204:
        /* <DEDUP_REMOVED lines=12> */
.L_x_207:
[----:B------:R-:W-:Y:S05]  /*6f10*/  BSYNC B1 ;  /* 0x0000000000017941 */ /* 0x000fea0003800000 */
.L_x_206:
        /* <DEDUP_REMOVED lines=9> */
.L_x_209:
[----:B------:R-:W-:Y:S05]  /*6fb0*/  BSYNC B1 ;  /* 0x0000000000017941 */ /* 0x000fea0003800000 */
.L_x_208:
        /* <DEDUP_REMOVED lines=9> */
.L_x_211:
[----:B------:R-:W-:Y:S05]  /*7050*/  BSYNC B1 ;  /* 0x0000000000017941 */ /* 0x000fea0003800000 */
.L_x_210:
        /* <DEDUP_REMOVED lines=12> */
.L_x_213:
[----:B------:R-:W-:Y:S05]  /*7120*/  BSYNC B1 ;  /* 0x0000000000017941 */ /* 0x000fea0003800000 */
.L_x_212:
        /* <DEDUP_REMOVED lines=9> */
.L_x_215:
[----:B------:R-:W-:Y:S05]  /*71c0*/  BSYNC B1 ;  /* 0x0000000000017941 */ /* 0x000fea0003800000 */
.L_x_214:
        /* <DEDUP_REMOVED lines=9> */
.L_x_217:
[----:B------:R-:W-:Y:S05]  /*7260*/  BSYNC B1 ;  /* 0x0000000000017941 */ /* 0x000fea0003800000 */
.L_x_216:
[----:B------:R-:W-:Y:S05]  /*7270*/  @!P1 BRA `(.L_x_218) ;  /* 0x0000001c00bc9947 */ /* 0x000fea0003800000 */
[----:B0----5:R-:W-:-:S04]  /*7280*/  IMAD.U32 R6, R147, 0x10000, RZ ;  /* 0x0001000093067824 */ /* 0x021fc800078e00ff */
[----:B------:R-:W-:-:S04]  /*7290*/  FMUL R6, R6, R121 ;  /* 0x0000007906067220 */ /* 0x000fc80000400000 */
[----:B------:R-:W-:-:S05]  /*72a0*/  FFMA R6, R71, R120, R6 ;  /* 0x0000007847067223 */ /* 0x000fca0000000006 */
[----:B------:R-:W-:-:S05]  /*72b0*/  F2FP.BF16.F32.PACK_AB R6, RZ, R6 ;  /* 0x00000006ff06723e */ /* 0x000fca00000010ff */
[----:B------:R0:W-:Y:S01]  /*72c0*/  STG.E.U16 desc[UR36][R4.64+0xb2], R6 ;  /* 0x0000b20604007986 */ /* 0x0001e2000c101524 */
[----:B------:R-:W-:Y:S05]  /*72d0*/  BRA `(.L_x_218) ;  /* 0x0000001c00a47947 */ /* 0x000fea0003800000 */
.L_x_29:
[----:B------:R-:W-:Y:S01]  /*72e0*/  ISETP.GT.AND P4, PT, R3, 0x1, P3 ;  /* 0x000000010300780c */ /* 0x000fe20001f84270 */
[----:B------:R-:W-:Y:S01]  /*72f0*/  ULDC.64 UR4, c[0x0][0x5c0] ;  /* 0x0001700000047ab9 */ /* 0x000fe20000000a00 */
[-C--:B------:R-:W-:Y:S01]  /*7300*/  FMUL R72, R72, R120.reuse ;  /* 0x0000007848487220 */ /* 0x080fe20000400000 */
[-C--:B------:R-:W-:Y:S01]  /*7310*/  FMUL R73, R73, R120.reuse ;  /* 0x0000007849497220 */ /* 0x080fe20000400000 */
[----:B------:R-:W-:Y:S01]  /*7320*/  LEA R6, P1, R142, UR4, 0x1 ;  /* 0x000000048e067c11 */ /* 0x000fe2000f8208ff */
[-C--:B------:R-:W-:Y:S01]  /*7330*/  FMUL R74, R74, R120.reuse ;  /* 0x000000784a4a7220 */ /* 0x080fe20000400000 */
[----:B------:R-:W-:Y:S01]  /*7340*/  ISETP.GT.AND P2, PT, R136, 0x8, PT ;  /* 0x000000088800780c */ /* 0x000fe20003f44270 */
[----:B------:R-:W-:Y:S01]  /*7350*/  FMUL R75, R75, R120 ;  /* 0x000000784b4b7220 */ /* 0x000fe20000400000 */
[----:B------:R-:W-:Y:S01]  /*7360*/  F2FP.BF16.F32.PACK_AB R72, RZ, R72 ;  /* 0x00000048ff48723e */ /* 0x000fe200000010ff */
[-C--:B------:R-:W-:Y:S01]  /*7370*/  FMUL R76, R76, R120.reuse ;  /* 0x000000784c4c7220 */ /* 0x080fe20000400000 */
[----:B------:R-:W-:Y:S01]  /*7380*/  LEA.HI.X R7, R142, UR5, R145, 0x1, P1 ;  /* 0x000000058e077c11 */ /* 0x000fe200088f0c91 */
[-C--:B------:R-:W-:Y:S01]  /*7390*/  FMUL R77, R77, R120.reuse ;  /* 0x000000784d4d7220 */ /* 0x080fe20000400000 */
[----:B------:R-:W-:Y:S01]  /*73a0*/  F2FP.BF16.F32.PACK_AB R73, RZ, R73 ;  /* 0x00000049ff49723e */ /* 0x000fe200000010ff */
[-C--:B------:R-:W-:Y:S01]  /*73b0*/  FMUL R78, R78, R120.reuse ;  /* 0x000000784e4e7220 */ /* 0x080fe20000400000 */
[C---:B------:R-:W-:Y:S01]  /*73c0*/  SHF.L.U32 R5, R126.reuse, 0x1, RZ ;  /* 0x000000017e057819 */ /* 0x040fe200000006ff */
[----:B------:R-:W-:Y:S01]  /*73d0*/  @P0 STG.E.U16 desc[UR36][R6.64], R72 ;  /* 0x0000004806000986 */ /* 0x000fe2000c101524 */
[----:B------:R-:W-:Y:S01]  /*73e0*/  ISETP.GT.AND P1, PT, R3, RZ, P2 ;  /* 0x000000ff0300720c */ /* 0x000fe20001724270 */
[-C--:B------:R-:W-:Y:S01]  /*73f0*/  FMUL R79, R79, R120.reuse ;  /* 0x000000784f4f7220 */ /* 0x080fe20000400000 */
[----:B------:R-:W-:Y:S01]  /*7400*/  SHF.L.U64.HI R4, R126, 0x1, R125 ;  /* 0x000000017e047819 */ /* 0x000fe2000001027d */
[----:B------:R-:W-:Y:S01]  /*7410*/  @P4 STG.E.U16 desc[UR36][R6.64+0x2], R73 ;  /* 0x0000024906004986 */ /* 0x000fe2000c101524 */
[----:B------:R-:W-:Y:S01]  /*7420*/  ISETP.GT.AND P4, PT, R3, 0x1, P2 ;  /* 0x000000010300780c */ /* 0x000fe20001784270 */
[----:B------:R-:W-:Y:S01]  /*7430*/  FMUL R80, R80, R120 ;  /* 0x0000007850507220 */ /* 0x000fe20000400000 */
[----:B------:R-:W-:Y:S01]  /*7440*/  IADD3 R8, P0, R5, R6, RZ ;  /* 0x0000000605087210 */ /* 0x000fe20007f1e0ff */
[----:B------:R-:W-:Y:S01]  /*7450*/  FMUL R81, R81, R120 ;  /* 0x0000007851517220 */ /* 0x000fe20000400000 */
[----:B------:R-:W-:Y:S01]  /*7460*/  F2FP.BF16.F32.PACK_AB R74, RZ, R74 ;  /* 0x0000004aff4a723e */ /* 0x000fe200000010ff */
[-C--:B------:R-:W-:Y:S01]  /*7470*/  FMUL R82, R82, R120.reuse ;  /* 0x0000007852527220 */ /* 0x080fe20000400000 */
[----:B------:R-:W-:Y:S01]  /*7480*/  F2FP.BF16.F32.PACK_AB R75, RZ, R75 ;  /* 0x0000004bff4b723e */ /* 0x000fe200000010ff */
[--C-:B------:R-:W-:Y:S01]  /*7490*/  IMAD.X R9, R4, 0x1, R7.reuse, P0 ;  /* 0x0000000104097824 */ /* 0x100fe200000e0607 */
[----:B------:R-:W-:Y:S01]  /*74a0*/  ISETP.GT.AND P5, PT, R3, 0x8, P3 ;  /* 0x000000080300780c */ /* 0x000fe20001fa4270 */
[-C--:B------:R-:W-:Y:S01]  /*74b0*/  FMUL R83, R83, R120.reuse ;  /* 0x0000007853537220 */ /* 0x080fe20000400000 */
[C---:B------:R-:W-:Y:S01]  /*74c0*/  ISETP.GT.AND P0, PT, R3.reuse, 0x9, P3 ;  /* 0x000000090300780c */ /* 0x040fe20001f04270 */
[-C--:B------:R-:W-:Y:S01]  /*74d0*/  FMUL R84, R84, R120.reuse ;  /* 0x0000007854547220 */ /* 0x080fe20000400000 */
[----:B------:R-:W-:Y:S01]  /*74e0*/  @P1 STG.E.U16 desc[UR36][R8.64], R74 ;  /* 0x0000004a08001986 */ /* 0x000fe2000c101524 */
[----:B------:R-:W-:Y:S01]  /*74f0*/  ISETP.GT.AND P1, PT, R3, 0x8, P2 ;  /* 0x000000080300780c */ /* 0x000fe20001724270 */
[----:B------:R-:W-:Y:S01]  /*7500*/  FMUL R85, R85, R120 ;  /* 0x0000007855557220 */ /* 0x000fe20000400000 */
[----:B------:R-:W-:Y:S01]  /*7510*/  F2FP.BF16.F32.PACK_AB R76, RZ, R76 ;  /* 0x0000004cff4c723e */ /* 0x000fe200000010ff */
[----:B------:R-:W-:Y:S01]  /*7520*/  @P4 STG.E.U16 desc[UR36][R8.64+0x2], R75 ;  /* 0x0000024b08004986 */ /* 0x000fe2000c101524 */
[----:B------:R-:W-:Y:S01]  /*7530*/  ISETP.GT.AND P4, PT, R3, 0x9, P2 ;  /* 0x000000090300780c */ /* 0x000fe20001784270 */
[-C--:B------:R-:W-:Y:S01]  /*7540*/  FMUL R86, R86, R120.reuse ;  /* 0x0000007856567220 */ /* 0x080fe20000400000 */
[----:B------:R-:W-:Y:S01]  /*7550*/  F2FP.BF16.F32.PACK_AB R77, RZ, R77 ;  /* 0x0000004dff4d723e */ /* 0x000fe200000010ff */
[----:B------:R-:W-:Y:S01]  /*7560*/  FMUL R87, R87, R120 ;  /* 0x0000007857577220 */ /* 0x000fe20000400000 */
[----:B------:R-:W-:Y:S01]  /*7570*/  F2FP.BF16.F32.PACK_AB R78, RZ, R78 ;  /* 0x0000004eff4e723e */ /* 0x000fe200000010ff */
[----:B------:R-:W-:Y:S01]  /*7580*/  @P5 STG.E.U16 desc[UR36][R6.64+0x10], R76 ;  /* 0x0000104c06005986 */ /* 0x000fe2000c101524 */
[----:B------:R-:W-:Y:S01]  /*7590*/  F2FP.BF16.F32.PACK_AB R79, RZ, R79 ;  /* 0x0000004fff4f723e */ /* 0x000fe200000010ff */
[-C--:B------:R-:W-:Y:S01]  /*75a0*/  FMUL R88, R88, R120.reuse ;  /* 0x0000007858587220 */ /* 0x080fe20000400000 */
[C---:B------:R-:W-:Y:S01]  /*75b0*/  ISETP.GT.AND P5, PT, R3.reuse, 0x10, P3 ;  /* 0x000000100300780c */ /* 0x040fe20001fa4270 */
[----:B------:R-:W-:Y:S01]  /*75c0*/  @P0 STG.E.U16 desc[UR36][R6.64+0x12], R77 ;  /* 0x0000124d06000986 */ /* 0x000fe2000c101524 */
[----:B------:R-:W-:Y:S01]  /*75d0*/  ISETP.GT.AND P0, PT, R3, 0x11, P3 ;  /* 0x000000110300780c */ /* 0x000fe20001f04270 */
[----:B------:R-:W-:Y:S01]  /*75e0*/  FMUL R89, R89, R120 ;  /* 0x0000007859597220 */ /* 0x000fe20000400000 */
[----:B------:R-:W-:Y:S01]  /*75f0*/  F2FP.BF16.F32.PACK_AB R80, RZ, R80 ;  /* 0x00000050ff50723e */ /* 0x000fe200000010ff */
[----:B------:R-:W-:Y:S01]  /*7600*/  @P1 STG.E.U16 desc[UR36][R8.64+0x10], R78 ;  /* 0x0000104e08001986 */ /* 0x000fe2000c101524 */
[C---:B------:R-:W-:Y:S01]  /*7610*/  ISETP.GT.AND P1, PT, R3.reuse, 0x10, P2 ;  /* 0x000000100300780c */ /* 0x040fe20001724270 */
[-C--:B------:R-:W-:Y:S01]  /*7620*/  FMUL R90, R90, R120.reuse ;  /* 0x000000785a5a7220 */ /* 0x080fe20000400000 */
[----:B------:R-:W-:Y:S01]  /*7630*/  F2FP.BF16.F32.PACK_AB R81, RZ, R81 ;  /* 0x00000051ff51723e */ /* 0x000fe200000010ff */
[----:B------:R-:W-:Y:S01]  /*7640*/  @P4 STG.E.U16 desc[UR36][R8.64+0x12], R79 ;  /* 0x0000124f08004986 */ /* 0x000fe2000c101524 */
[----:B------:R-:W-:Y:S01]  /*7650*/  ISETP.GT.AND P4, PT, R3, 0x11, P2 ;  /* 0x000000110300780c */ /* 0x000fe20001784270 */
        /* <DEDUP_REMOVED lines=123> */
[----:B------:R-:W-:Y:S01]  /*7e10*/  F2FP.BF16.F32.PACK_AB R113, RZ, R113 ;  /* 0x00000071ff71723e */ /* 0x000fe200000010ff */
[----:B------:R-:W-:Y:S01]  /*7e20*/  FMUL R26, R26, R120 ;  /* 0x000000781a1a7220 */ /* 0x000fe20000400000 */
[----:B------:R-:W-:Y:S01]  /*7e30*/  F2FP.BF16.F32.PACK_AB R114, RZ, R114 ;  /* 0x00000072ff72723e */ /* 0x000fe200000010ff */
[----:B------:R-:W-:Y:S01]  /*7e40*/  @P4 STG.E.U16 desc[UR36][R8.64+0x92], R111 ;  /* 0x0000926f08004986 */ /* 0x000fe2000c101524 */
[----:B------:R-:W-:Y:S01]  /*7e50*/  ISETP.GT.AND P4, PT, R3, 0x50, P2 ;  /* 0x000000500300780c */ /* 0x000fe20001784270 */
        /* <DEDUP_REMOVED lines=9> */
[----:B------:R-:W-:Y:S01]  /*7ef0*/  ISETP.GT.AND P1, PT, R136, 0x80, PT ;  /* 0x000000808800780c */ /* 0x000fe20003f24270 */
[----:B------:R-:W-:Y:S01]  /*7f00*/  FMUL R30, R30, R120 ;  /* 0x000000781e1e7220 */ /* 0x000fe20000400000 */
[----:B------:R-:W-:Y:S01]  /*7f10*/  F2FP.BF16.F32.PACK_AB R118, RZ, R118 ;  /* 0x00000076ff76723e */ /* 0x000fe200000010ff */
[----:B------:R-:W-:Y:S01]  /*7f20*/  @P4 STG.E.U16 desc[UR36][R8.64+0xa0], R114 ;  /* 0x0000a07208004986 */ /* 0x000fe2000c101524 */
[----:B------:R-:W-:Y:S01]  /*7f30*/  ISETP.GT.AND P4, PT, R3, 0x58, P3 ;  /* 0x000000580300780c */ /* 0x000fe20001f84270 */
[-C--:B------:R-:W-:Y:S01]  /*7f40*/  FMUL R31, R31, R120.reuse ;  /* 0x000000781f1f7220 */ /* 0x080fe20000400000 */
[C---:B------:R-:W-:Y:S01]  /*7f50*/  ISETP.GT.AND P3, PT, R3.reuse, 0x59, P3 ;  /* 0x000000590300780c */ /* 0x040fe20001f64270 */
[----:B------:R-:W-:Y:S01]  /*7f60*/  @P5 STG.E.U16 desc[UR36][R8.64+0xa2], R115 ;  /* 0x0000a27308005986 */ /* 0x000fe2000c101524 */
[C---:B------:R-:W-:Y:S01]  /*7f70*/  ISETP.GT.AND P5, PT, R3.reuse, 0x58, P2 ;  /* 0x000000580300780c */ /* 0x040fe200017a4270 */
[-C--:B------:R-:W-:Y:S01]  /*7f80*/  FMUL R32, R32, R120.reuse ;  /* 0x0000007820207220 */ /* 0x080fe20000400000 */
[----:B------:R-:W-:Y:S01]  /*7f90*/  ISETP.GT.AND P2, PT, R3, 0x59, P2 ;  /* 0x000000590300780c */ /* 0x000fe20001744270 */
[-C--:B------:R-:W-:Y:S01]  /*7fa0*/  FMUL R33, R33, R120.reuse ;  /* 0x0000007821217220 */ /* 0x080fe20000400000 */
[----:B------:R-:W-:Y:S01]  /*7fb0*/  ISETP.GT.AND P0, PT, R136, 0x88, PT ;  /* 0x000000888800780c */ /* 0x000fe20003f04270 */
[-C--:B------:R-:W-:Y:S01]  /*7fc0*/  FMUL R34, R34, R120.reuse ;  /* 0x0000007822227220 */ /* 0x080fe20000400000 */
[----:B------:R-:W-:Y:S01]  /*7fd0*/  F2FP.BF16.F32.PACK_AB R119, RZ, R119 ;  /* 0x00000077ff77723e */ /* 0x000fe200000010ff */
[----:B------:R-:W-:Y:S01]  /*7fe0*/  FMUL R35, R35, R120 ;  /* 0x0000007823237220 */ /* 0x000fe20000400000 */
[----:B------:R-:W-:Y:S01]  /*7ff0*/  F2FP.BF16.F32.PACK_AB R24, RZ, R24 ;  /* 0x00000018ff18723e */ /* 0x000fe200000010ff */
[--C-:B------:R-:W-:Y:S01]  /*8000*/  @P4 IMAD.MOV.U32 R10, RZ, RZ, R6.reuse ;  /* 0x000000ffff0a4224 */ /* 0x100fe200078e0006 */
[----:B------:R-:W-:Y:S01]  /*8010*/  F2FP.BF16.F32.PACK_AB R25, RZ, R25 ;  /* 0x00000019ff19723e */ /* 0x000fe200000010ff */
[--C-:B------:R-:W-:Y:S01]  /*8020*/  @P4 IMAD.MOV.U32 R11, RZ, RZ, R7.reuse ;  /* 0x000000ffff0b4224 */ /* 0x100fe200078e0007 */
[----:B------:R-:W-:Y:S01]  /*8030*/  F2FP.BF16.F32.PACK_AB R26, RZ, R26 ;  /* 0x0000001aff1a723e */ /* 0x000fe200000010ff */
[-C--:B------:R-:W-:Y:S01]  /*8040*/  FMUL R36, R36, R120.reuse ;  /* 0x0000007824247220 */ /* 0x080fe20000400000 */
[----:B------:R-:W-:Y:S01]  /*8050*/  F2FP.BF16.F32.PACK_AB R27, RZ, R27 ;  /* 0x0000001bff1b723e */ /* 0x000fe200000010ff */
[-C--:B------:R-:W-:Y:S01]  /*8060*/  FMUL R37, R37, R120.reuse ;  /* 0x0000007825257220 */ /* 0x080fe20000400000 */
[----:B------:R0:W-:Y:S01]  /*8070*/  @P4 STG.E.U16 desc[UR36][R10.64+0xb0], R116 ;  /* 0x0000b0740a004986 */ /* 0x0001e2000c101524 */
[----:B------:R-:W-:Y:S01]  /*8080*/  ISETP.GT.AND P4, PT, R3, RZ, P1 ;  /* 0x000000ff0300720c */ /* 0x000fe20000f84270 */
[----:B------:R-:W-:Y:S01]  /*8090*/  FMUL R38, R38, R120 ;  /* 0x0000007826267220 */ /* 0x000fe20000400000 */
[----:B------:R-:W-:Y:S01]  /*80a0*/  F2FP.BF16.F32.PACK_AB R28, RZ, R28 ;  /* 0x0000001cff1c723e */ /* 0x000fe200000010ff */
[-C--:B------:R-:W-:Y:S01]  /*80b0*/  FMUL R39, R39, R120.reuse ;  /* 0x0000007827277220 */ /* 0x080fe20000400000 */
[----:B------:R-:W-:Y:S01]  /*80c0*/  F2FP.BF16.F32.PACK_AB R29, RZ, R29 ;  /* 0x0000001dff1d723e */ /* 0x000fe200000010ff */
[----:B------:R-:W-:Y:S01]  /*80d0*/  FMUL R40, R40, R120 ;  /* 0x0000007828287220 */ /* 0x000fe20000400000 */
[----:B------:R-:W-:Y:S01]  /*80e0*/  F2FP.BF16.F32.PACK_AB R30, RZ, R30 ;  /* 0x0000001eff1e723e */ /* 0x000fe200000010ff */
[-C--:B------:R-:W-:Y:S01]  /*80f0*/  FMUL R41, R41, R120.reuse ;  /* 0x0000007829297220 */ /* 0x080fe20000400000 */
[----:B------:R-:W-:Y:S01]  /*8100*/  F2FP.BF16.F32.PACK_AB R31, RZ, R31 ;  /* 0x0000001fff1f723e */ /* 0x000fe200000010ff */
[----:B------:R-:W-:Y:S01]  /*8110*/  FMUL R42, R42, R120 ;  /* 0x000000782a2a7220 */ /* 0x000fe20000400000 */
[----:B------:R-:W-:Y:S01]  /*8120*/  F2FP.BF16.F32.PACK_AB R32, RZ, R32 ;  /* 0x00000020ff20723e */ /* 0x000fe200000010ff */
[----:B0-----:R-:W-:Y:S01]  /*8130*/  @P3 IMAD.MOV.U32 R10, RZ, RZ, R6 ;  /* 0x000000ffff0a3224 */ /* 0x001fe200078e0006 */
[----:B------:R-:W-:Y:S01]  /*8140*/  F2FP.BF16.F32.PACK_AB R33, RZ, R33 ;  /* 0x00000021ff21723e */ /* 0x000fe200000010ff */
[----:B------:R-:W-:Y:S01]  /*8150*/  @P3 IMAD.MOV.U32 R11, RZ, RZ, R7 ;  /* 0x000000ffff0b3224 */ /* 0x000fe200078e0007 */
[----:B------:R-:W-:Y:S01]  /*8160*/  F2FP.BF16.F32.PACK_AB R34, RZ, R34 ;  /* 0x00000022ff22723e */ /* 0x000fe200000010ff */
[-C--:B------:R-:W-:Y:S01]  /*8170*/  FMUL R43, R43, R120.reuse ;  /* 0x000000782b2b7220 */ /* 0x080fe20000400000 */
[----:B------:R-:W-:Y:S01]  /*8180*/  F2FP.BF16.F32.PACK_AB R35, RZ, R35 ;  /* 0x00000023ff23723e */ /* 0x000fe200000010ff */
[-C--:B------:R-:W-:Y:S01]  /*8190*/  FMUL R44, R44, R120.reuse ;  /* 0x000000782c2c7220 */ /* 0x080fe20000400000 */
[----:B------:R0:W-:Y:S01]  /*81a0*/  @P3 STG.E.U16 desc[UR36][R10.64+0xb2], R117 ;  /* 0x0000b2750a003986 */ /* 0x0001e2000c101524 */
[----:B------:R-:W-:Y:S01]  /*81b0*/  ISETP.GT.AND P3, PT, R3, 0x1, P1 ;  /* 0x000000010300780c */ /* 0x000fe20000f64270 */
[----:B------:R-:W-:Y:S01]  /*81c0*/  FMUL R45, R45, R120 ;  /* 0x000000782d2d7220 */ /* 0x000fe20000400000 */
[----:B------:R-:W-:Y:S01]  /*81d0*/  F2FP.BF16.F32.PACK_AB R36, RZ, R36 ;  /* 0x00000024ff24723e */ /* 0x000fe200000010ff */
[----:B------:R1:W-:Y:S01]  /*81e0*/  @P5 STG.E.U16 desc[UR36][R8.64+0xb0], R118 ;  /* 0x0000b07608005986 */ /* 0x0003e2000c101524 */
[----:B------:R-:W-:Y:S01]  /*81f0*/  LEA R6, P5, R127, R6, 0x1 ;  /* 0x000000067f067211 */ /* 0x000fe200078a08ff */
[-C--:B------:R-:W-:Y:S01]  /*8200*/  FMUL R46, R46, R120.reuse ;  /* 0x000000782e2e7220 */ /* 0x080fe20000400000 */
[----:B------:R-:W-:Y:S01]  /*8210*/  F2FP.BF16.F32.PACK_AB R37, RZ, R37 ;  /* 0x00000025ff25723e */ /* 0x000fe200000010ff */
[-C--:B------:R-:W-:Y:S01]  /*8220*/  FMUL R47, R47, R120.reuse ;  /* 0x000000782f2f7220 */ /* 0x080fe20000400000 */
[----:B------:R-:W-:Y:S01]  /*8230*/  LEA.HI.X R7, R127, R7, R124, 0x1, P5 ;  /* 0x000000077f077211 */ /* 0x000fe200028f0c7c */
[----:B------:R-:W-:Y:S01]  /*8240*/  FMUL R48, R48, R120 ;  /* 0x0000007830307220 */ /* 0x000fe20000400000 */
[----:B------:R-:W-:Y:S01]  /*8250*/  ISETP.GT.AND P5, PT, R3, 0x1, P0 ;  /* 0x000000010300780c */ /* 0x000fe200007a4270 */
[----:B0-----:R-:W-:Y:S01]  /*8260*/  @P2 IMAD.MOV.U32 R11, RZ, RZ, R9 ;  /* 0x000000ffff0b2224 */ /* 0x001fe200078e0009 */
[----:B------:R-:W-:Y:S01]  /*8270*/  @P2 MOV R10, R8 ;  /* 0x00000008000a2202 */ /* 0x000fe20000000f00 */
[----:B------:R-:W-:Y:S01]  /*8280*/  FMUL R49, R49, R120 ;  /* 0x0000007831317220 */ /* 0x000fe20000400000 */
[----:B------:R-:W-:Y:S01]  /*8290*/  F2FP.BF16.F32.PACK_AB R38, RZ, R38 ;  /* 0x00000026ff26723e */ /* 0x000fe200000010ff */
[-C--:B------:R-:W-:Y:S01]  /*82a0*/  FMUL R50, R50, R120.reuse ;  /* 0x0000007832327220 */ /* 0x080fe20000400000 */
[----:B------:R-:W-:Y:S01]  /*82b0*/  F2FP.BF16.F32.PACK_AB R39, RZ, R39 ;  /* 0x00000027ff27723e */ /* 0x000fe200000010ff */
[----:B------:R-:W-:Y:S01]  /*82c0*/  @P2 STG.E.U16 desc[UR36][R10.64+0xb2], R119 ;  /* 0x0000b2770a002986 */ /* 0x000fe2000c101524 */
[----:B------:R-:W-:Y:S01]  /*82d0*/  ISETP.GT.AND P2, PT, R3, RZ, P0 ;  /* 0x000000ff0300720c */ /* 0x000fe20000744270 */
[----:B------:R-:W-:Y:S01]  /*82e0*/  FMUL R51, R51, R120 ;  /* 0x0000007833337220 */ /* 0x000fe20000400000 */
[----:B------:R-:W-:Y:S01]  /*82f0*/  F2FP.BF16.F32.PACK_AB R40, RZ, R40 ;  /* 0x00000028ff28723e */ /* 0x000fe200000010ff */
[----:B------:R-:W-:Y:S01]  /*8300*/  @P4 STG.E.U16 desc[UR36][R6.64], R24 ;  /* 0x0000001806004986 */ /* 0x000fe2000c101524 */
[----:B------:R-:W-:Y:S01]  /*8310*/  ISETP.GT.AND P4, PT, R3, 0x8, P1 ;  /* 0x000000080300780c */ /* 0x000fe20000f84270 */
[----:B------:R-:W-:Y:S01]  /*8320*/  FMUL R52, R52, R120 ;  /* 0x0000007834347220 */ /* 0x000fe20000400000 */
[----:B------:R-:W-:Y:S01]  /*8330*/  F2FP.BF16.F32.PACK_AB R41, RZ, R41 ;  /* 0x00000029ff29723e */ /* 0x000fe200000010ff */
[----:B------:R-:W-:Y:S01]  /*8340*/  @P3 STG.E.U16 desc[UR36][R6.64+0x2], R25 ;  /* 0x0000021906003986 */ /* 0x000fe2000c101524 */
[----:B-1----:R-:W-:Y:S01]  /*8350*/  IADD3 R8, P3, R5, R6, RZ ;  /* 0x0000000605087210 */ /* 0x002fe20007f7e0ff */
[----:B------:R-:W-:Y:S01]  /*8360*/  FMUL R53, R53, R120 ;  /* 0x0000007835357220 */ /* 0x000fe20000400000 */
[----:B------:R-:W-:Y:S01]  /*8370*/  F2FP.BF16.F32.PACK_AB R42, RZ, R42 ;  /* 0x0000002aff2a723e */ /* 0x000fe200000010ff */
[----:B------:R-:W-:Y:S01]  /*8380*/  FMUL R54, R54, R120 ;  /* 0x0000007836367220 */ /* 0x000fe20000400000 */
[----:B------:R-:W-:Y:S01]  /*8390*/  F2FP.BF16.F32.PACK_AB R43, RZ, R43 ;  /* 0x0000002bff2b723e */ /* 0x000fe200000010ff */
[----:B------:R-:W-:Y:S01]  /*83a0*/  IMAD.X R9, R4, 0x1, R7, P3 ;  /* 0x0000000104097824 */ /* 0x000fe200018e0607 */
[C---:B------:R-:W-:Y:S01]  /*83b0*/  ISETP.GT.AND P3, PT, R3.reuse, 0x9, P1 ;  /* 0x000000090300780c */ /* 0x040fe20000f64270 */
[----:B------:R-:W-:Y:S01]  /*83c0*/  @P5 IMAD.MOV.U32 R4, RZ, RZ, R8 ;  /* 0x000000ffff045224 */ /* 0x000fe200078e0008 */
[----:B------:R-:W-:Y:S01]  /*83d0*/  F2FP.BF16.F32.PACK_AB R44, RZ, R44 ;  /* 0x0000002cff2c723e */ /* 0x000fe200000010ff */
[----:B------:R-:W-:Y:S01]  /*83e0*/  @P5 IMAD.MOV.U32 R5, RZ, RZ, R9 ;  /* 0x000000ffff055224 */ /* 0x000fe200078e0009 */
[----:B------:R-:W-:Y:S01]  /*83f0*/  @P2 STG.E.U16 desc[UR36][R8.64], R26 ;  /* 0x0000001a08002986 */ /* 0x000fe2000c101524 */
[----:B------:R-:W-:Y:S01]  /*8400*/  ISETP.GT.AND P2, PT, R3, 0x8, P0 ;  /* 0x000000080300780c */ /* 0x000fe20000744270 */
[-C--:B------:R-:W-:Y:S01]  /*8410*/  FMUL R55, R55, R120.reuse ;  /* 0x0000007837377220 */ /* 0x080fe20000400000 */
[----:B------:R-:W-:Y:S01]  /*8420*/  F2FP.BF16.F32.PACK_AB R45, RZ, R45 ;  /* 0x0000002dff2d723e */ /* 0x000fe200000010ff */
[----:B------:R0:W-:Y:S01]  /*8430*/  @P5 STG.E.U16 desc[UR36][R4.64+0x2], R27 ;  /* 0x0000021b04005986 */ /* 0x0001e2000c101524 */
[----:B------:R-:W-:Y:S01]  /*8440*/  ISETP.GT.AND P5, PT, R3, 0x9, P0 ;  /* 0x000000090300780c */ /* 0x000fe200007a4270 */
        /* <DEDUP_REMOVED lines=10> */
[--C-:B0-----:R-:W-:Y:S01]  /*84f0*/  @P4 IMAD.MOV.U32 R4, RZ, RZ, R6.reuse ;  /* 0x000000ffff044224 */ /* 0x101fe200078e0006 */
[----:B------:R-:W-:Y:S01]  /*8500*/  @P4 MOV R5, R7 ;  /* 0x0000000700054202 */ /* 0x000fe20000000f00 */
[-C--:B------:R-:W-:Y:S01]  /*8510*/  FMUL R61, R61, R120.reuse ;  /* 0x000000783d3d7220 */ /* 0x080fe20000400000 */
[----:B------:R-:W-:Y:S01]  /*8520*/  F2FP.BF16.F32.PACK_AB R51, RZ, R51 ;  /* 0x00000033ff33723e */ /* 0x000fe200000010ff */
[----:B------:R-:W-:Y:S01]  /*8530*/  FMUL R62, R62, R120 ;  /* 0x000000783e3e7220 */ /* 0x000fe20000400000 */
[----:B------:R-:W-:Y:S01]  /*8540*/  F2FP.BF16.F32.PACK_AB R52, RZ, R52 ;  /* 0x00000034ff34723e */ /* 0x000fe200000010ff */
[----:B------:R0:W-:Y:S01]  /*8550*/  @P4 STG.E.U16 desc[UR36][R4.64+0x10], R28 ;  /* 0x0000101c04004986 */ /* 0x0001e2000c101524 */
[----:B------:R-:W-:Y:S01]  /*8560*/  ISETP.GT.AND P4, PT, R3, 0x10, P1 ;  /* 0x000000100300780c */ /* 0x000fe20000f84270 */
        /* <DEDUP_REMOVED lines=8> */
[----:B------:R-:W-:Y:S01]  /*85f0*/  FMUL R67, R67, R120 ;  /* 0x0000007843437220 */ /* 0x000fe20000400000 */
[----:B------:R-:W-:Y:S01]  /*8600*/  F2FP.BF16.F32.PACK_AB R57, RZ, R57 ;  /* 0x00000039ff39723e */ /* 0x000fe200000010ff */
[----:B0-----:R-:W-:Y:S01]  /*8610*/  @P3 IMAD.MOV.U32 R4, RZ, RZ, R6 ;  /* 0x000000ffff043224 */ /* 0x001fe200078e0006 */
[----:B------:R-:W-:Y:S01]  /*8620*/  F2FP.BF16.F32.PACK_AB R58, RZ, R58 ;  /* 0x0000003aff3a723e */ /* 0x000fe200000010ff */
[----:B------:R-:W-:Y:S01]  /*8630*/  @P3 IMAD.MOV.U32 R5, RZ, RZ, R7 ;  /* 0x000000ffff053224 */ /* 0x000fe200078e0007 */
[----:B------:R-:W-:Y:S01]  /*8640*/  F2FP.BF16.F32.PACK_AB R59, RZ, R59 ;  /* 0x0000003bff3b723e */ /* 0x000fe200000010ff */
[----:B------:R-:W-:Y:S01]  /*8650*/  FMUL R68, R68, R120 ;  /* 0x0000007844447220 */ /* 0x000fe20000400000 */
[----:B------:R-:W-:Y:S01]  /*8660*/  F2FP.BF16.F32.PACK_AB R60, RZ, R60 ;  /* 0x0000003cff3c723e */ /* 0x000fe200000010ff */
[-C--:B------:R-:W-:Y:S01]  /*8670*/  FMUL R69, R69, R120.reuse ;  /* 0x0000007845457220 */ /* 0x080fe20000400000 */
[----:B------:R0:W-:Y:S01]  /*8680*/  @P3 STG.E.U16 desc[UR36][R4.64+0x12], R29 ;  /* 0x0000121d04003986 */ /* 0x0001e2000c101524 */
[----:B------:R-:W-:Y:S01]  /*8690*/  ISETP.GT.AND P3, PT, R3, 0x11, P1 ;  /* 0x000000110300780c */ /* 0x000fe20000f64270 */
[-C--:B------:R-:W-:Y:S01]  /*86a0*/  FMUL R70, R70, R120.reuse ;  /* 0x0000007846467220 */ /* 0x080fe20000400000 */
[----:B------:R-:W-:Y:S01]  /*86b0*/  F2FP.BF16.F32.PACK_AB R61, RZ, R61 ;  /* 0x0000003dff3d723e */ /* 0x000fe200000010ff */
[----:B------:R-:W-:Y:S01]  /*86c0*/  FMUL R71, R71, R120 ;  /* 0x0000007847477220 */ /* 0x000fe20000400000 */
[----:B------:R-:W-:-:S02]  /*86d0*/  F2FP.BF16.F32.PACK_AB R62, RZ, R62 ;  /* 0x0000003eff3e723e */ /* 0x000fc400000010ff */
[----:B------:R-:W-:Y:S02]  /*86e0*/  F2FP.BF16.F32.PACK_AB R63, RZ, R63 ;  /* 0x0000003fff3f723e */ /* 0x000fe400000010ff */
[----:B------:R-:W-:Y:S02]  /*86f0*/  F2FP.BF16.F32.PACK_AB R64, RZ, R64 ;  /* 0x00000040ff40723e */ /* 0x000fe400000010ff */
[----:B------:R-:W-:Y:S01]  /*8700*/  F2FP.BF16.F32.PACK_AB R65, RZ, R65 ;  /* 0x00000041ff41723e */ /* 0x000fe200000010ff */
[----:B0-----:R-:W-:Y:S01]  /*8710*/  @P2 IMAD.MOV.U32 R4, RZ, RZ, R8 ;  /* 0x000000ffff042224 */ /* 0x001fe200078e0008 */
[----:B------:R-:W-:Y:S01]  /*8720*/  F2FP.BF16.F32.PACK_AB R66, RZ, R66 ;  /* 0x00000042ff42723e */ /* 0x000fe200000010ff */
[----:B------:R-:W-:Y:S01]  /*8730*/  @P2 IMAD.MOV.U32 R5, RZ, RZ, R9 ;  /* 0x000000ffff052224 */ /* 0x000fe200078e0009 */
[----:B------:R-:W-:Y:S02]  /*8740*/  F2FP.BF16.F32.PACK_AB R67, RZ, R67 ;  /* 0x00000043ff43723e */ /* 0x000fe400000010ff */
[----:B------:R-:W-:-:S02]  /*8750*/  F2FP.BF16.F32.PACK_AB R68, RZ, R68 ;  /* 0x00000044ff44723e */ /* 0x000fc400000010ff */
[----:B------:R0:W-:Y:S01]  /*8760*/  @P2 STG.E.U16 desc[UR36][R4.64+0x10], R30 ;  /* 0x0000101e04002986 */ /* 0x0001e2000c101524 */
[----:B------:R-:W-:Y:S02]  /*8770*/  ISETP.GT.AND P2, PT, R3, 0x10, P0 ;  /* 0x000000100300780c */ /* 0x000fe40000744270 */
[----:B------:R-:W-:Y:S02]  /*8780*/  F2FP.BF16.F32.PACK_AB R69, RZ, R69 ;  /* 0x00000045ff45723e */ /* 0x000fe400000010ff */
[----:B------:R-:W-:Y:S02]  /*8790*/  F2FP.BF16.F32.PACK_AB R70, RZ, R70 ;  /* 0x00000046ff46723e */ /* 0x000fe400000010ff */
[----:B------:R-:W-:Y:S01]  /*87a0*/  F2FP.BF16.F32.PACK_AB R71, RZ, R71 ;  /* 0x00000047ff47723e */ /* 0x000fe200000010ff */
[----:B0-----:R-:W-:Y:S01]  /*87b0*/  @P5 IMAD.MOV.U32 R4, RZ, RZ, R8 ;  /* 0x000000ffff045224 */ /* 0x001fe200078e0008 */
[----:B------:R-:W-:-:S05]  /*87c0*/  @P5 MOV R5, R9 ;  /* 0x0000000900055202 */ /* 0x000fca0000000f00 */
[----:B------:R0:W-:Y:S01]  /*87d0*/  @P5 STG.E.U16 desc[UR36][R4.64+0x12], R31 ;  /* 0x0000121f04005986 */ /* 0x0001e2000c101524 */
[----:B------:R-:W-:Y:S01]  /*87e0*/  ISETP.GT.AND P5, PT, R3, 0x11, P0 ;  /* 0x000000110300780c */ /* 0x000fe200007a4270 */
[----:B0-----:R-:W-:Y:S02]  /*87f0*/  @P4 IMAD.MOV.U32 R4, RZ, RZ, R6 ;  /* 0x000000ffff044224 */ /* 0x001fe400078e0006 */
[----:B------:R-:W-:-:S05]  /*8800*/  @P4 IMAD.MOV.U32 R5, RZ, RZ, R7 ;  /* 0x000000ffff054224 */ /* 0x000fca00078e0007 */
[----:B------:R0:W-:Y:S01]  /*8810*/  @P4 STG.E.U16 desc[UR36][R4.64+0x20], R32 ;  /* 0x0000202004004986 */ /* 0x0001e2000c101524 */
[----:B------:R-:W-:Y:S01]  /*8820*/  ISETP.GT.AND P4, PT, R3, 0x18, P1 ;  /* 0x000000180300780c */ /* 0x000fe20000f84270 */
[----:B0-----:R-:W-:Y:S02]  /*8830*/  @P3 IMAD.MOV.U32 R4, RZ, RZ, R6 ;  /* 0x000000ffff043224 */ /* 0x001fe400078e0006 */
[----:B------:R-:W-:-:S05]  /*8840*/  @P3 IMAD.MOV.U32 R5, RZ, RZ, R7 ;  /* 0x000000ffff053224 */ /* 0x000fca00078e0007 */
[----:B------:R0:W-:Y:S01]  /*8850*/  @P3 STG.E.U16 desc[UR36][R4.64+0x22], R33 ;  /* 0x0000222104003986 */ /* 0x0001e2000c101524 */
[----:B------:R-:W-:Y:S01]  /*8860*/  ISETP.GT.AND P3, PT, R3, 0x19, P1 ;  /* 0x000000190300780c */ /* 0x000fe20000f64270 */
        /* <DEDUP_REMOVED lines=123> */
[C---:B------:R-:W-:Y:S02]  /*9020*/  ISETP.GT.AND P4, PT, R3.reuse, 0x51, P0 ;  /* 0x000000510300780c */ /* 0x040fe40000784270 */
[----:B------:R-:W-:Y:S01]  /*9030*/  ISETP.GT.AND P0, PT, R3, 0x59, P0 ;  /* 0x000000590300780c */ /* 0x000fe20000704270 */
[----:B0-----:R-:W-:Y:S02]  /*9040*/  @P3 IMAD.MOV.U32 R4, RZ, RZ, R6 ;  /* 0x000000ffff043224 */ /* 0x001fe400078e0006 */
[----:B------:R-:W-:-:S05]  /*9050*/  @P3 IMAD.MOV.U32 R5, RZ, RZ, R7 ;  /* 0x000000ffff053224 */ /* 0x000fca00078e0007 */
[----:B------:R0:W-:Y:S01]  /*9060*/  @P3 STG.E.U16 desc[UR36][R4.64+0xa2], R65 ;  /* 0x0000a24104003986 */ /* 0x0001e2000c101524 */
[C---:B------:R-:W-:Y:S02]  /*9070*/  ISETP.GT.AND P3, PT, R3.reuse, 0x58, P1 ;  /* 0x000000580300780c */ /* 0x040fe40000f64270 */
[----:B------:R-:W-:Y:S01]  /*9080*/  ISETP.GT.AND P1, PT, R3, 0x59, P1 ;  /* 0x000000590300780c */ /* 0x000fe20000f24270 */
[----:B0-----:R-:W-:Y:S02]  /*9090*/  @P2 IMAD.MOV.U32 R4, RZ, RZ, R8 ;  /* 0x000000ffff042224 */ /* 0x001fe400078e0008 */
[----:B------:R-:W-:-:S05]  /*90a0*/  @P2 IMAD.MOV.U32 R5, RZ, RZ, R9 ;  /* 0x000000ffff052224 */ /* 0x000fca00078e0009 */
[----:B------:R0:W-:Y:S02]  /*90b0*/  @P2 STG.E.U16 desc[UR36][R4.64+0xa0], R66 ;  /* 0x0000a04204002986 */ /* 0x0001e4000c101524 */
[----:B0-----:R-:W-:Y:S01]  /*90c0*/  @P4 IMAD.MOV.U32 R4, RZ, RZ, R8 ;  /* 0x000000ffff044224 */ /* 0x001fe200078e0008 */
[----:B------:R-:W-:-:S05]  /*90d0*/  @P4 MOV R5, R9 ;  /* 0x0000000900054202 */ /* 0x000fca0000000f00 */
[----:B------:R0:W-:Y:S02]  /*90e0*/  @P4 STG.E.U16 desc[UR36][R4.64+0xa2], R67 ;  /* 0x0000a24304004986 */ /* 0x0001e4000c101524 */
[----:B0-----:R-:W-:Y:S02]  /*90f0*/  @P3 IMAD.MOV.U32 R4, RZ, RZ, R6 ;  /* 0x000000ffff043224 */ /* 0x001fe400078e0006 */
[----:B------:R-:W-:-:S05]  /*9100*/  @P3 IMAD.MOV.U32 R5, RZ, RZ, R7 ;  /* 0x000000ffff053224 */ /* 0x000fca00078e0007 */
[----:B------:R0:W-:Y:S04]  /*9110*/  @P3 STG.E.U16 desc[UR36][R4.64+0xb0], R68 ;  /* 0x0000b04404003986 */ /* 0x0001e8000c101524 */
[----:B------:R1:W-:Y:S01]  /*9120*/  @P1 STG.E.U16 desc[UR36][R6.64+0xb2], R69 ;  /* 0x0000b24506001986 */ /* 0x0003e2000c101524 */
[----:B0-----:R-:W-:Y:S02]  /*9130*/  @P5 IMAD.MOV.U32 R4, RZ, RZ, R8 ;  /* 0x000000ffff045224 */ /* 0x001fe400078e0008 */
[----:B------:R-:W-:-:S05]  /*9140*/  @P5 IMAD.MOV.U32 R5, RZ, RZ, R9 ;  /* 0x000000ffff055224 */ /* 0x000fca00078e0009 */
[----:B------:R1:W-:Y:S04]  /*9150*/  @P5 STG.E.U16 desc[UR36][R4.64+0xb0], R70 ;  /* 0x0000b04604005986 */ /* 0x0003e8000c101524 */
[----:B------:R1:W-:Y:S02]  /*9160*/  @P0 STG.E.U16 desc[UR36][R8.64+0xb2], R71 ;  /* 0x0000b24708000986 */ /* 0x0003e4000c101524 */
.L_x_218:
[----:B------:R-:W-:Y:S05]  /*9170*/  BSYNC B0 ;  /* 0x0000000000007941 */ /* 0x000fea0003800000 */
.L_x_28:
[----:B------:R-:W-:Y:S01]  /*9180*/  IADD3 R16, P0, R16, UR38, RZ ;  /* 0x0000002610107c10 */ /* 0x000fe2000ff1e0ff */
[----:B------:R-:W-:Y:S01]  /*9190*/  ULDC.64 UR4, c[0x0][0x650] ;  /* 0x0001940000047ab9 */ /* 0x000fe20000000a00 */
[----:B------:R-:W-:Y:S01]  /*91a0*/  PRMT R3, RZ, 0x7610, R3 ;  /* 0x00007610ff037816 */ /* 0x000fe20000000003 */
[----:B------:R-:W-:Y:S01]  /*91b0*/  IMAD.MOV.U32 R132, RZ, RZ, -0x1 ;  /* 0xffffffffff847424 */ /* 0x000fe200078e00ff */
[----:B------:R-:W-:Y:S02]  /*91c0*/  IADD3.X R17, R17, UR41, RZ, P0, !PT ;  /* 0x0000002911117c10 */ /* 0x000fe400087fe4ff */
[----:B------:R-:W-:Y:S02]  /*91d0*/  ISETP.GE.U32.AND P0, PT, R16, UR4, PT ;  /* 0x0000000410007c0c */ /* 0x000fe4000bf06070 */
[----:B------:R-:W-:Y:S02]  /*91e0*/  MOV R19, 0xffffffff ;  /* 0xffffffff00137802 */ /* 0x000fe40000000f00 */
[----:B------:R-:W-:-:S13]  /*91f0*/  ISETP.GE.U32.AND.EX P0, PT, R17, UR5, PT, P0 ;  /* 0x0000000511007c0c */ /* 0x000fda000bf06100 */
[----:B------:R-:W-:Y:S05]  /*9200*/  @P0 BRA `(.L_x_219) ;  /* 0x0000000400500947 */ /* 0x000fea0003800000 */
[----:B------:R-:W2:Y:S01]  /*9210*/  LDC.64 R10, c[0x0][0x628] ;  /* 0x00018a00ff0a7b82 */ /* 0x000ea20000000a00 */
[----:B------:R-:W2:Y:S01]  /*9220*/  S2R R12, SR_CTAID.X ;  /* 0x00000000000c7919 */ /* 0x000ea20000002500 */
[----:B-1----:R-:W-:Y:S02]  /*9230*/  IMAD.MOV.U32 R8, RZ, RZ, R16 ;  /* 0x000000ffff087224 */ /* 0x002fe400078e0010 */
[----:B0-----:R-:W-:Y:S01]  /*9240*/  IMAD.MOV.U32 R9, RZ, RZ, R17 ;  /* 0x000000ffff097224 */ /* 0x001fe200078e0011 */
[----:B------:R-:W0:Y:S03]  /*9250*/  S2R R20, SR_CTAID.Y ;  /* 0x0000000000147919 */ /* 0x000e260000002600 */
[----:B------:R-:W1:Y:S08]  /*9260*/  LDC R0, c[0x0][0x630] ;  /* 0x00018c00ff007b82 */ /* 0x000e700000000800 */
[----:B------:R-:W0:Y:S01]  /*9270*/  LDC.64 R14, c[0x0][0x620] ;  /* 0x00018800ff0e7b82 */ /* 0x000e220000000a00 */
[----:B--2---:R-:W-:-:S04]  /*9280*/  ISETP.NE.U32.AND P0, PT, R10, RZ, PT ;  /* 0x000000ff0a00720c */ /* 0x004fc80003f05070 */
[----:B------:R-:W-:-:S13]  /*9290*/  ISETP.NE.AND.EX P0, PT, R11, RZ, PT, P0 ;  /* 0x000000ff0b00720c */ /* 0x000fda0003f05300 */
[----:B01----:R-:W-:Y:S05]  /*92a0*/  @!P0 BRA `(.L_x_220) ;  /* 0x0000000000288947 */ /* 0x003fea0003800000 */
[----:B------:R-:W0:Y:S02]  /*92b0*/  LDC R3, c[0x0][0x634] ;  /* 0x00018d00ff037b82 */ /* 0x000e240000000800 */
[----:B0-----:R-:W-:-:S05]  /*92c0*/  IADD3 R3, P0, R16, R3, RZ ;  /* 0x0000000310037210 */ /* 0x001fca0007f1e0ff */
[----:B------:R-:W-:-:S04]  /*92d0*/  IMAD.X R13, RZ, RZ, R17, P0 ;  /* 0x000000ffff0d7224 */ /* 0x000fc800000e0611 */
[----:B------:R-:W-:-:S04]  /*92e0*/  IMAD.WIDE.U32 R4, R13, R10, RZ ;  /* 0x0000000a0d047225 */ /* 0x000fc800078e00ff */
[----:B------:R-:W-:-:S04]  /*92f0*/  IMAD.WIDE.U32 R6, P0, R3, R11, R4 ;  /* 0x0000000b03067225 */ /* 0x000fc80007800004 */
[----:B------:R-:W-:Y:S01]  /*9300*/  IMAD.WIDE.U32 R4, R3, R10, RZ ;  /* 0x0000000a03047225 */ /* 0x000fe200078e00ff */
[----:B------:R-:W-:-:S03]  /*9310*/  MOV R8, R7 ;  /* 0x0000000700087202 */ /* 0x000fc60000000f00 */
[----:B------:R-:W-:Y:S01]  /*9320*/  IMAD.X R9, RZ, RZ, RZ, P0 ;  /* 0x000000ffff097224 */ /* 0x000fe200000e06ff */
[----:B------:R-:W-:-:S05]  /*9330*/  IADD3 RZ, P0, R5, R6, RZ ;  /* 0x0000000605ff7210 */ /* 0x000fca0007f1e0ff */
[----:B------:R-:W-:-:S08]  /*9340*/  IMAD.WIDE.U32.X R8, R13, R11, R8, P0 ;  /* 0x0000000b0d087225 */ /* 0x000fd000000e0408 */
.L_x_220:
[-CC-:B------:R-:W-:Y:S01]  /*9350*/  SHF.R.U64 R19, R8, R0.reuse, R9.reuse ;  /* 0x0000000008137219 */ /* 0x180fe20000001209 */
[----:B------:R-:W0:Y:S01]  /*9360*/  LDC.64 R26, c[0x0][0x640] ;  /* 0x00019000ff1a7b82 */ /* 0x000e220000000a00 */
[----:B------:R-:W-:Y:S01]  /*9370*/  SHF.R.U32.HI R0, RZ, R0, R9 ;  /* 0x00000000ff007219 */ /* 0x000fe20000011609 */
[----:B------:R-:W-:Y:S01]  /*9380*/  ULDC UR4, c[0x0][0x150] ;  /* 0x0000540000047ab9 */ /* 0x000fe20000000800 */
[----:B------:R-:W-:Y:S02]  /*9390*/  IADD3 R3, P0, RZ, -R19, RZ ;  /* 0x80000013ff037210 */ /* 0x000fe40007f1e0ff */
[----:B------:R-:W-:-:S03]  /*93a0*/  I2FP.F32.U32 R7, R12 ;  /* 0x0000000c00077245 */ /* 0x000fc60000201000 */
[----:B------:R-:W1:Y:S01]  /*93b0*/  LDC R6, c[0x0][0x618] ;  /* 0x00018600ff067b82 */ /* 0x000e620000000800 */
[----:B------:R-:W-:Y:S02]  /*93c0*/  IMAD.X R5, RZ, RZ, ~R0, P0 ;  /* 0x000000ffff057224 */ /* 0x000fe400000e0e00 */
[----:B------:R-:W-:Y:S01]  /*93d0*/  FMUL R7, R7, UR4 ;  /* 0x0000000407077c20 */ /* 0x000fe20008400000 */
[----:B------:R-:W-:Y:S01]  /*93e0*/  ULDC UR4, c[0x0][0x154] ;  /* 0x0000550000047ab9 */ /* 0x000fe20000000800 */
[-C--:B------:R-:W-:Y:S02]  /*93f0*/  IMAD R0, R5, R14.reuse, RZ ;  /* 0x0000000e05007224 */ /* 0x080fe400078e02ff */
[C---:B------:R-:W-:Y:S01]  /*9400*/  IMAD.WIDE.U32 R4, R3.reuse, R14, R16 ;  /* 0x0000000e03047225 */ /* 0x040fe200078e0010 */
[----:B------:R-:W2:Y:S01]  /*9410*/  LDC R8, c[0x0][0x608] ;  /* 0x00018200ff087b82 */ /* 0x000ea20000000800 */
[----:B------:R-:W3:Y:S02]  /*9420*/  F2I.U32.TRUNC.NTZ R7, R7 ;  /* 0x0000000700077305 */ /* 0x000ee4000020f000 */
[----:B------:R-:W-:Y:S01]  /*9430*/  IMAD R3, R3, R15, R0 ;  /* 0x0000000f03037224 */ /* 0x000fe200078e0200 */
[----:B------:R-:W-:-:S03]  /*9440*/  I2FP.F32.U32 R0, R20 ;  /* 0x0000001400007245 */ /* 0x000fc60000201000 */
[----:B------:R-:W-:Y:S01]  /*9450*/  IMAD.IADD R3, R5, 0x1, R3 ;  /* 0x0000000105037824 */ /* 0x000fe200078e0203 */
[----:B------:R-:W4:Y:S01]  /*9460*/  LDC R11, c[0x0][0x658] ;  /* 0x00019600ff0b7b82 */ /* 0x000f220000000800 */
[----:B0-----:R-:W-:-:S04]  /*9470*/  ISETP.NE.U32.AND P0, PT, R26, RZ, PT ;  /* 0x000000ff1a00720c */ /* 0x001fc80003f05070 */
[----:B------:R-:W-:-:S03]  /*9480*/  ISETP.NE.AND.EX P0, PT, R27, RZ, PT, P0 ;  /* 0x000000ff1b00720c */ /* 0x000fc60003f05300 */
[----:B------:R-:W0:Y:S01]  /*9490*/  LDC R9, c[0x0][0x144] ;  /* 0x00005100ff097b82 */ /* 0x000e220000000800 */
[-C--:B-1----:R-:W-:Y:S01]  /*94a0*/  SHF.R.U64 R10, R4, R6.reuse, R3 ;  /* 0x00000006040a7219 */ /* 0x082fe20000001203 */
[----:B---3--:R-:W-:Y:S01]  /*94b0*/  IMAD.MOV R7, RZ, RZ, -R7 ;  /* 0x000000ffff077224 */ /* 0x008fe200078e0a07 */
[----:B------:R-:W-:Y:S01]  /*94c0*/  SHF.R.U32.HI R3, RZ, R6, R3 ;  /* 0x00000006ff037219 */ /* 0x000fe20000011603 */
[----:B------:R-:W-:-:S04]  /*94d0*/  FMUL R6, R0, UR4 ;  /* 0x0000000400067c20 */ /* 0x000fc80008400000 */
[----:B------:R-:W1:Y:S01]  /*94e0*/  LDC R21, c[0x0][0x148] ;  /* 0x00005200ff157b82 */ /* 0x000e620000000800 */
[----:B------:R3:W0:Y:S01]  /*94f0*/  F2I.U32.TRUNC.NTZ R14, R6 ;  /* 0x00000006000e7305 */ /* 0x000622000020f000 */
[-CC-:B--2---:R-:W-:Y:S02]  /*9500*/  SHF.R.U64 R13, R10, R8.reuse, R3.reuse ;  /* 0x000000080a0d7219 */ /* 0x184fe40000001203 */
[----:B------:R-:W-:-:S04]  /*9510*/  SHF.R.U32.HI R0, RZ, R8, R3 ;  /* 0x00000008ff007219 */ /* 0x000fc80000011603 */
[----:B------:R-:W2:Y:S01]  /*9520*/  LDC R24, c[0x0][0x600] ;  /* 0x00018000ff187b82 */ /* 0x000ea20000000800 */
[-CC-:B----4-:R-:W-:Y:S02]  /*9530*/  SHF.R.U64 R15, R13, R11.reuse, R0.reuse ;  /* 0x0000000b0d0f7219 */ /* 0x190fe40000001200 */
[----:B------:R-:W-:-:S03]  /*9540*/  SHF.R.U32.HI R5, RZ, R11, R0 ;  /* 0x0000000bff057219 */ /* 0x000fc60000011600 */
[----:B------:R-:W-:Y:S02]  /*9550*/  IMAD.MOV.U32 R4, RZ, RZ, R15 ;  /* 0x000000ffff047224 */ /* 0x000fe400078e000f */
[----:B------:R-:W4:Y:S01]  /*9560*/  LDC R28, c[0x0][0x648] ;  /* 0x00019200ff1c7b82 */ /* 0x000f220000000800 */
[----:B0-----:R-:W-:-:S07]  /*9570*/  IMAD R25, R9, R7, R12 ;  /* 0x0000000709197224 */ /* 0x001fce00078e020c */
[----:B------:R-:W0:Y:S08]  /*9580*/  LDC R29, c[0x0][0x638] ;  /* 0x00018e00ff1d7b82 */ /* 0x000e300000000800 */
[----:B------:R-:W0:Y:S01]  /*9590*/  LDC R30, c[0x0][0x610] ;  /* 0x00018400ff1e7b82 */ /* 0x000e220000000800 */
[----:B-123--:R-:W-:Y:S05]  /*95a0*/  @!P0 BRA `(.L_x_221) ;  /* 0x0000000000288947 */ /* 0x00efea0003800000 */
        /* <DEDUP_REMOVED lines=10> */
.L_x_221:
[----:B------:R-:W-:Y:S01]  /*9650*/  ISETP.NE.AND P0, PT, R2, 0x1, PT ;  /* 0x000000010200780c */ /* 0x000fe20003f05270 */
[----:B------:R-:W-:Y:S01]  /*9660*/  IMAD.MOV R14, RZ, RZ, -R14 ;  /* 0x000000ffff0e7224 */ /* 0x000fe200078e0a0e */
[----:B----4-:R-:W-:Y:S01]  /*9670*/  SHF.R.U64 R3, R4, R28, R5 ;  /* 0x0000001c04037219 */ /* 0x010fe20000001205 */
[----:B------:R-:W-:Y:S01]  /*9680*/  VIADD R5, R24, 0xffffffff ;  /* 0xffffffff18057836 */ /* 0x000fe20000000000 */
[----:B------:R-:W-:Y:S02]  /*9690*/  LOP3.LUT R0, R13, R130, RZ, 0xc0, !PT ;  /* 0x000000820d007212 */ /* 0x000fe400078ec0ff */
[----:B------:R-:W-:Y:S02]  /*96a0*/  IADD3 R4, -R3, RZ, RZ ;  /* 0x000000ff03047210 */ /* 0x000fe40007ffe1ff */
[----:B------:R-:W-:Y:S01]  /*96b0*/  LOP3.LUT R10, R10, R5, RZ, 0xc0, !PT ;  /* 0x000000050a0a7212 */ /* 0x000fe200078ec0ff */
[----:B------:R-:W-:Y:S02]  /*96c0*/  IMAD R0, R123, R3, R0 ;  /* 0x000000037b007224 */ /* 0x000fe400078e0200 */
[----:B0-----:R-:W-:-:S02]  /*96d0*/  IMAD R3, R4, R29, R15 ;  /* 0x0000001d04037224 */ /* 0x001fc400078e020f */
[----:B------:R-:W-:Y:S02]  /*96e0*/  @P0 IMAD R25, R21, R14, R20 ;  /* 0x0000000e15190224 */ /* 0x000fe400078e0214 */
[----:B------:R-:W-:Y:S02]  /*96f0*/  IMAD R5, R3, R24, R10 ;  /* 0x0000001803057224 */ /* 0x000fe400078e020a */
[----:B------:R-:W-:Y:S02]  /*9700*/  IMAD R0, R0, R30, R25 ;  /* 0x0000001e00007224 */ /* 0x000fe400078e0219 */
[----:B------:R-:W-:-:S03]  /*9710*/  IMAD.MOV.U32 R4, RZ, RZ, 0x1 ;  /* 0x00000001ff047424 */ /* 0x000fc600078e00ff */
[----:B------:R-:W-:Y:S02]  /*9720*/  SEL R132, R5, R0, !P0 ;  /* 0x0000000005847207 */ /* 0x000fe40004000000 */
[----:B------:R-:W-:Y:S02]  /*9730*/  PRMT R3, R4, 0x7610, R3 ;  /* 0x0000761004037816 */ /* 0x000fe40000000003 */
[----:B------:R-:W-:-:S07]  /*9740*/  SEL R0, R0, R5, !P0 ;  /* 0x0000000500007207 */ /* 0x000fce0004000000 */
.L_x_219:
[----:B------:R-:W-:Y:S01]  /*9750*/  LOP3.LUT P0, RZ, R3, 0xff, RZ, 0xc0, !PT ;  /* 0x000000ff03ff7812 */ /* 0x000fe2000780c0ff */
[----:B------:R-:W-:-:S12]  /*9760*/  IMAD.MOV.U32 R133, RZ, RZ, R0 ;  /* 0x000000ffff857224 */ /* 0x000fd800078e0000 */
[----:B------:R-:W-:Y:S05]  /*9770*/  @P0 BRA `(.L_x_222) ;  /* 0xffffff78008c0947 */ /* 0x000fea000383ffff */
[----:B------:R-:W-:Y:S05]  /*9780*/  EXIT ;  /* 0x000000000000794d */ /* 0x000fea0003800000 */
.L_x_3:
        /* <DEDUP_REMOVED lines=26> */
.L_x_224:
[--C-:B------:R-:W-:Y:S01]  /*9930*/  SHF.R.U64 R14, R12, R20, R13.reuse ;  /* 0x000000140c0e7219 */ /* 0x100fe2000000120d */
[----:B------:R-:W0:Y:S01]  /*9940*/  LDC R24, c[0x0][0x618] ;  /* 0x00018600ff187b82 */ /* 0x000e220000000800 */
[----:B------:R-:W-:Y:S01]  /*9950*/  I2FP.F32.U32 R8, R6 ;  /* 0x0000000600087245 */ /* 0x000fe20000201000 */
[----:B------:R-:W-:Y:S01]  /*9960*/  ULDC UR4, c[0x0][0x150] ;  /* 0x0000540000047ab9 */ /* 0x000fe20000000800 */
[----:B------:R-:W-:Y:S02]  /*9970*/  SHF.R.U32.HI R7, RZ, R20, R13 ;  /* 0x00000014ff077219 */ /* 0x000fe4000001160d */
[----:B------:R-:W-:Y:S01]  /*9980*/  IADD3 R11, P0, RZ, -R14, RZ ;  /* 0x8000000eff0b7210 */ /* 0x000fe20007f1e0ff */
[----:B------:R-:W-:Y:S01]  /*9990*/  FMUL R13, R8, UR4 ;  /* 0x00000004080d7c20 */ /* 0x000fe20008400000 */
[----:B------:R-:W-:Y:S01]  /*99a0*/  ULDC UR4, c[0x0][0x154] ;  /* 0x0000550000047ab9 */ /* 0x000fe20000000800 */
[----:B------:R-:W1:Y:S02]  /*99b0*/  LDC.64 R26, c[0x0][0x640] ;  /* 0x00019000ff1a7b82 */ /* 0x000e640000000a00 */
[----:B------:R-:W-:-:S02]  /*99c0*/  IMAD.X R7, RZ, RZ, ~R7, P0 ;  /* 0x000000ffff077224 */ /* 0x000fc400000e0e07 */
[----:B------:R-:W2:Y:S01]  /*99d0*/  F2I.U32.TRUNC.NTZ R13, R13 ;  /* 0x0000000d000d7305 */ /* 0x000ea2000020f000 */
[----:B------:R-:W-:-:S03]  /*99e0*/  IMAD.WIDE.U32 R8, R11, R22, R16 ;  /* 0x000000160b087225 */ /* 0x000fc600078e0010 */
[----:B------:R-:W3:Y:S01]  /*99f0*/  LDC R15, c[0x0][0x144] ;  /* 0x00005100ff0f7b82 */ /* 0x000ee20000000800 */
[----:B------:R-:W-:-:S04]  /*9a00*/  IMAD R10, R7, R22, RZ ;  /* 0x00000016070a7224 */ /* 0x000fc800078e02ff */
[----:B------:R-:W-:Y:S02]  /*9a10*/  IMAD R7, R11, R23, R10 ;  /* 0x000000170b077224 */ /* 0x000fe400078e020a */
[----:B------:R-:W-:Y:S01]  /*9a20*/  IMAD.MOV.U32 R10, RZ, RZ, -0x1 ;  /* 0xffffffffff0a7424 */ /* 0x000fe200078e00ff */
[----:B------:R-:W4:Y:S01]  /*9a30*/  LDC R20, c[0x0][0x608] ;  /* 0x00018200ff147b82 */ /* 0x000f220000000800 */
[----:B------:R-:W-:Y:S01]  /*9a40*/  IMAD.IADD R7, R9, 0x1, R7 ;  /* 0x0000000109077824 */ /* 0x000fe200078e0207 */
[----:B------:R-:W-:-:S04]  /*9a50*/  I2FP.F32.U32 R9, R5 ;  /* 0x0000000500097245 */ /* 0x000fc80000201000 */
[-C--:B0-----:R-:W-:Y:S01]  /*9a60*/  SHF.R.U64 R12, R8, R24.reuse, R7 ;  /* 0x00000018080c7219 */ /* 0x081fe20000001207 */
[----:B--2---:R-:W-:Y:S01]  /*9a70*/  IMAD.MOV R8, RZ, RZ, -R13 ;  /* 0x000000ffff087224 */ /* 0x004fe200078e0a0d */
[----:B------:R-:W0:Y:S01]  /*9a80*/  LDC R11, c[0x0][0x658] ;  /* 0x00019600ff0b7b82 */ /* 0x000e220000000800 */
[----:B-1----:R-:W-:Y:S01]  /*9a90*/  ISETP.NE.U32.AND P0, PT, R26, RZ, PT ;  /* 0x000000ff1a00720c */ /* 0x002fe20003f05070 */
[----:B------:R-:W-:Y:S01]  /*9aa0*/  FMUL R9, R9, UR4 ;  /* 0x0000000409097c20 */ /* 0x000fe20008400000 */
[----:B------:R-:W-:Y:S02]  /*9ab0*/  SHF.R.U32.HI R7, RZ, R24, R7 ;  /* 0x00000018ff077219 */ /* 0x000fe40000011607 */
[----:B------:R-:W-:-:S03]  /*9ac0*/  ISETP.NE.AND.EX P0, PT, R27, RZ, PT, P0 ;  /* 0x000000ff1b00720c */ /* 0x000fc60003f05300 */
[----:B------:R-:W1:Y:S01]  /*9ad0*/  LDC R22, c[0x0][0x148] ;  /* 0x00005200ff167b82 */ /* 0x000e620000000800 */
[----:B---3--:R-:W-:Y:S01]  /*9ae0*/  IMAD R23, R15, R8, R6 ;  /* 0x000000080f177224 */ /* 0x008fe200078e0206 */
[----:B------:R-:W-:-:S06]  /*9af0*/  MOV R8, 0x1 ;  /* 0x0000000100087802 */ /* 0x000fcc0000000f00 */
[----:B------:R-:W2:Y:S01]  /*9b00*/  LDC R21, c[0x0][0x600] ;  /* 0x00018000ff157b82 */ /* 0x000ea20000000800 */
[-CC-:B----4-:R-:W-:Y:S02]  /*9b10*/  SHF.R.U64 R15, R12, R20.reuse, R7.reuse ;  /* 0x000000140c0f7219 */ /* 0x190fe40000001207 */
[----:B------:R-:W-:Y:S02]  /*9b20*/  SHF.R.U32.HI R6, RZ, R20, R7 ;  /* 0x00000014ff067219 */ /* 0x000fe40000011607 */
[----:B------:R3:W4:Y:S03]  /*9b30*/  F2I.U32.TRUNC.NTZ R20, R9 ;  /* 0x0000000900147305 */ /* 0x000726000020f000 */
[----:B------:R-:W1:Y:S01]  /*9b40*/  LDC R25, c[0x0][0x648] ;  /* 0x00019200ff197b82 */ /* 0x000e620000000800 */
[-C--:B0-----:R-:W-:Y:S02]  /*9b50*/  SHF.R.U64 R19, R15, R11.reuse, R6 ;  /* 0x0000000b0f137219 */ /* 0x081fe40000001206 */
[----:B------:R-:W-:-:S02]  /*9b60*/  SHF.L.U32 R10, R10, R11, RZ ;  /* 0x0000000b0a0a7219 */ /* 0x000fc400000006ff */
[-C--:B------:R-:W-:Y:S01]  /*9b70*/  SHF.R.U32.HI R7, RZ, R11.reuse, R6 ;  /* 0x0000000bff077219 */ /* 0x080fe20000011606 */
[----:B------:R-:W-:Y:S01]  /*9b80*/  IMAD.MOV.U32 R6, RZ, RZ, R19 ;  /* 0x000000ffff067224 */ /* 0x000fe200078e0013 */
[----:B------:R-:W-:Y:S01]  /*9b90*/  SHF.L.U32 R24, R8, R11, RZ ;  /* 0x0000000b08187219 */ /* 0x000fe200000006ff */
[----:B------:R-:W0:Y:S01]  /*9ba0*/  LDC R28, c[0x0][0x638] ;  /* 0x00018e00ff1c7b82 */ /* 0x000e220000000800 */
[----:B------:R-:W-:-:S07]  /*9bb0*/  LOP3.LUT R30, RZ, R10, RZ, 0x33, !PT ;  /* 0x0000000aff1e7212 */ /* 0x000fce00078e33ff */
[----:B------:R-:W0:Y:S01]  /*9bc0*/  LDC R29, c[0x0][0x610] ;  /* 0x00018400ff1d7b82 */ /* 0x000e220000000800 */
[----:B---34-:R-:W-:Y:S05]  /*9bd0*/  @!P0 BRA `(.L_x_225) ;  /* 0x0000000000288947 */ /* 0x018fea0003800000 */
[----:B------:R-:W3:Y:S02]  /*9be0*/  LDC R6, c[0x0][0x64c] ;  /* 0x00019300ff067b82 */ /* 0x000ee40000000800 */
[----:B---3--:R-:W-:-:S05]  /*9bf0*/  IADD3 R11, P0, R19, R6, RZ ;  /* 0x00000006130b7210 */ /* 0x008fca0007f1e0ff */
        /* <DEDUP_REMOVED lines=8> */
.L_x_225:
[----:B------:R-:W-:Y:S01]  /*9c80*/  ISETP.NE.AND P0, PT, R2, 0x1, PT ;  /* 0x000000010200780c */ /* 0x000fe20003f05270 */
[----:B--2---:R-:W-:Y:S01]  /*9c90*/  VIADD R9, R21, 0xffffffff ;  /* 0xffffffff15097836 */ /* 0x004fe20000000000 */
[----:B-1----:R-:W-:Y:S02]  /*9ca0*/  SHF.R.U64 R7, R6, R25, R7 ;  /* 0x0000001906077219 */ /* 0x002fe40000001207 */
[----:B------:R-:W-:Y:S02]  /*9cb0*/  IADD3 R20, -R20, RZ, RZ ;  /* 0x000000ff14147210 */ /* 0x000fe40007ffe1ff */
[----:B------:R-:W-:Y:S01]  /*9cc0*/  LOP3.LUT R6, R15, R30, RZ, 0xc0, !PT ;  /* 0x0000001e0f067212 */ /* 0x000fe200078ec0ff */
[----:B------:R-:W-:Y:S01]  /*9cd0*/  IMAD.MOV R8, RZ, RZ, -R7 ;  /* 0x000000ffff087224 */ /* 0x000fe200078e0a07 */
[----:B------:R-:W-:Y:S01]  /*9ce0*/  LOP3.LUT R12, R12, R9, RZ, 0xc0, !PT ;  /* 0x000000090c0c7212 */ /* 0x000fe200078ec0ff */
[----:B------:R-:W-:Y:S02]  /*9cf0*/  IMAD.MOV.U32 R9, RZ, RZ, 0x1 ;  /* 0x00000001ff097424 */ /* 0x000fe400078e00ff */
[----:B------:R-:W-:-:S02]  /*9d00*/  IMAD R6, R24, R7, R6 ;  /* 0x0000000718067224 */ /* 0x000fc400078e0206 */
[----:B------:R-:W-:Y:S02]  /*9d10*/  @P0 IMAD R23, R22, R20, R5 ;  /* 0x0000001416170224 */ /* 0x000fe400078e0205 */
[----:B0-----:R-:W-:Y:S02]  /*9d20*/  IMAD R5, R8, R28, R19 ;  /* 0x0000001c08057224 */ /* 0x001fe400078e0213 */
[----:B------:R-:W-:Y:S02]  /*9d30*/  IMAD R19, R6, R29, R23 ;  /* 0x0000001d06137224 */ /* 0x000fe400078e0217 */
[----:B------:R-:W-:Y:S02]  /*9d40*/  IMAD R6, R5, R21, R12 ;  /* 0x0000001505067224 */ /* 0x000fe400078e020c */
[----:B------:R-:W-:-:S03]  /*9d50*/  IMAD.MOV.U32 R8, RZ, RZ, R14 ;  /* 0x000000ffff087224 */ /* 0x000fc600078e000e */
[----:B------:R-:W-:Y:S02]  /*9d60*/  SEL R20, R6, R19, !P0 ;  /* 0x0000001306147207 */ /* 0x000fe40004000000 */
[----:B------:R-:W-:-:S07]  /*9d70*/  SEL R19, R19, R6, !P0 ;  /* 0x0000000613137207 */ /* 0x000fce0004000000 */
.L_x_223:
[----:B------:R-:W-:-:S08]  /*9d80*/  NOP ;  /* 0x0000000000007918 */ /* 0x000fd00000000000 */
[----:B------:R-:W0:-:S00]  /*9d90*/  USETMAXREG.DEALLOC.CTAPOOL 0x28 ;  /* 0x00000028000079c8 */ /* 0x000e0000080e0500 */
[----:B0-----:R-:W-:-:S13]  /*9da0*/  ISETP.NE.AND P0, PT, R0, RZ, PT ;  /* 0x000000ff0000720c */ /* 0x001fda0003f05270 */
[----:B------:R-:W-:Y:S05]  /*9db0*/  @P0 EXIT ;  /* 0x000000000000094d */ /* 0x000fea0003800000 */
[----:B------:R-:W-:Y:S01]  /*9dc0*/  LOP3.LUT P0, RZ, R9, 0xff, RZ, 0xc0, !PT ;  /* 0x000000ff09ff7812 */ /* 0x000fe2000780c0ff */
[----:B------:R-:W-:Y:S01]  /*9dd0*/  IMAD.MOV.U32 R12, RZ, RZ, RZ ;  /* 0x000000ffff0c7224 */ /* 0x000fe200078e00ff */
[----:B------:R-:W-:-:S11]  /*9de0*/  MOV R0, 0x1 ;  /* 0x0000000100007802 */ /* 0x000fd60000000f00 */
[----:B------:R-:W-:Y:S05]  /*9df0*/  @!P0 BRA `(.L_x_226) ;  /* 0x0000000c00448947 */ /* 0x000fea0003800000 */
[----:B------:R-:W0:Y:S01]  /*9e00*/  LDC R0, c[0x0][0x28c] ;  /* 0x0000a300ff007b82 */ /* 0x000e220000000800 */
[----:B------:R-:W-:Y:S01]  /*9e10*/  LOP3.LUT P0, RZ, R3, 0x1f, RZ, 0xc0, !PT ;  /* 0x0000001f03ff7812 */ /* 0x000fe2000780c0ff */
[----:B------:R-:W-:Y:S01]  /*9e20*/  ULDC UR5, c[0x0][0x658] ;  /* 0x0001960000057ab9 */ /* 0x000fe20000000800 */
[----:B------:R-:W-:Y:S01]  /*9e30*/  UMOV UR6, 0xffffffff ;  /* 0xffffffff00067882 */ /* 0x000fe20000000000 */
[----:B------:R-:W-:Y:S01]  /*9e40*/  BSSY B0, `(.L_x_226) ;  /* 0x00000cc000007945 */ /* 0x000fe20003800000 */
[----:B------:R-:W-:Y:S01]  /*9e50*/  USHF.L.U32 UR6, UR6, UR5, URZ ;  /* 0x0000000506067299 */ /* 0x000fe2000800063f */
[C---:B------:R-:W-:Y:S01]  /*9e60*/  ISETP.NE.AND P2, PT, R4.reuse, RZ, PT ;  /* 0x000000ff0400720c */ /* 0x040fe20003f45270 */
[----:B------:R-:W-:Y:S01]  /*9e70*/  IMAD.MOV.U32 R13, RZ, RZ, 0x1 ;  /* 0x00000001ff0d7424 */ /* 0x000fe200078e00ff */
[----:B------:R-:W-:Y:S01]  /*9e80*/  ISETP.NE.OR P0, PT, R4, RZ, !P0 ;  /* 0x000000ff0400720c */ /* 0x000fe20004705670 */
[----:B------:R-:W-:Y:S01]  /*9e90*/  ULDC UR4, c[0x0][0x600] ;  /* 0x0001800000047ab9 */ /* 0x000fe20000000800 */
[----:B------:R-:W-:Y:S01]  /*9ea0*/  LOP3.LUT R11, R18, 0x2, RZ, 0xfc, !PT ;  /* 0x00000002120b7812 */ /* 0x000fe200078efcff */
[----:B------:R-:W-:Y:S01]  /*9eb0*/  UMOV UR7, 0x1 ;  /* 0x0000000100077882 */ /* 0x000fe20000000000 */
[----:B------:R-:W-:Y:S01]  /*9ec0*/  MOV R12, RZ ;  /* 0x000000ff000c7202 */ /* 0x000fe20000000f00 */
[----:B------:R-:W-:-:S02]  /*9ed0*/  UIADD3 UR4, UR4, -0x1, URZ ;  /* 0xffffffff04047890 */ /* 0x000fc4000fffe03f */
[----:B------:R-:W-:Y:S02]  /*9ee0*/  USHF.L.U32 UR5, UR7, UR5, URZ ;  /* 0x0000000507057299 */ /* 0x000fe4000800063f */
[----:B------:R-:W-:Y:S01]  /*9ef0*/  ULOP3.LUT UR13, URZ, UR6, URZ, 0x33, !UPT ;  /* 0x000000063f0d7292 */ /* 0x000fe2000f8e333f */
[----:B------:R-:W-:Y:S01]  /*9f00*/  ULDC.64 UR22, c[0x0][0x198] ;  /* 0x0000660000167ab9 */ /* 0x000fe20000000a00 */
[----:B0-----:R-:W-:-:S05]  /*9f10*/  VIADD R0, R0, 0x7f ;  /* 0x0000007f00007836 */ /* 0x001fca0000000000 */
[----:B------:R-:W-:-:S04]  /*9f20*/  SHF.R.S32.HI R3, RZ, 0x1f, R0 ;  /* 0x0000001fff037819 */ /* 0x000fc80000011400 */
[----:B------:R-:W-:Y:S01]  /*9f30*/  LEA.HI R3, R3, R0, RZ, 0x7 ;  /* 0x0000000003037211 */ /* 0x000fe200078f38ff */
[----:B------:R-:W-:-:S03]  /*9f40*/  IMAD.MOV.U32 R0, RZ, RZ, 0x1 ;  /* 0x00000001ff007424 */ /* 0x000fc600078e00ff */
[----:B------:R-:W-:-:S05]  /*9f50*/  SHF.R.S32.HI R3, RZ, 0x7, R3 ;  /* 0x00000007ff037819 */ /* 0x000fca0000011403 */
[----:B------:R-:W-:-:S07]  /*9f60*/  VIADD R10, R3, 0x1 ;  /* 0x00000001030a7836 */ /* 0x000fce0000000000 */
.L_x_238:
[----:B------:R-:W-:-:S03]  /*9f70*/  UMOV UR6, 0xffffffff ;  /* 0xffffffff00067882 */ /* 0x000fc60000000000 */
[----:B------:R-:W-:Y:S05]  /*9f80*/  BRA.DIV UR6, `(.L_x_227) ;  /* 0x0000000e06a87947 */ /* 0x000fea000b800000 */
[----:B------:R-:W-:-:S13]  /*9f90*/  ELECT P6, URZ, PT ;  /* 0x00000000003f782f */ /* 0x000fda00038c0000 */
.L_x_248:
[----:B------:R-:W0:Y:S01]  /*9fa0*/  LDC R4, c[0x0][0x28c] ;  /* 0x0000a300ff047b82 */ /* 0x000e220000000800 */
[----:B------:R-:W-:Y:S01]  /*9fb0*/  BSSY B1, `(.L_x_228) ;  /* 0x0000043000017945 */ /* 0x000fe20003800000 */
[----:B0-----:R-:W-:-:S13]  /*9fc0*/  ISETP.LT.OR P6, PT, R4, 0x1, !P6 ;  /* 0x000000010400780c */ /* 0x001fda00077c1670 */
[----:B------:R-:W-:Y:S05]  /*9fd0*/  @P6 BRA `(.L_x_229) ;  /* 0x0000000400006947 */ /* 0x000fea0003800000 */
[----:B------:R-:W-:Y:S01]  /*9fe0*/  IMAD R19, R19, 0xc0, RZ ;  /* 0x000000c013137824 */ /* 0x000fe200078e02ff */
[----:B------:R-:W-:Y:S01]  /*9ff0*/  MOV R6, R12 ;  /* 0x0000000c00067202 */ /* 0x000fe20000000f00 */
[----:B------:R-:W-:Y:S02]  /*a000*/  IMAD R20, R20, 0x60, RZ ;  /* 0x0000006014147824 */ /* 0x000fe400078e02ff */
[----:B------:R-:W-:Y:S02]  /*a010*/  IMAD.MOV.U32 R21, RZ, RZ, RZ ;  /* 0x000000ffff157224 */ /* 0x000fe400078e00ff */
[----:B------:R-:W-:Y:S02]  /*a020*/  IMAD.MOV.U32 R4, RZ, RZ, R10 ;  /* 0x000000ffff047224 */ /* 0x000fe400078e000a */
[----:B------:R-:W-:-:S07]  /*a030*/  IMAD.MOV.U32 R5, RZ, RZ, R0 ;  /* 0x000000ffff057224 */ /* 0x000fce00078e0000 */
.L_x_233:
[----:B------:R-:W0:Y:S01]  /*a040*/  S2R R14, SR_CgaCtaId ;  /* 0x00000000000e7919 */ /* 0x000e220000008800 */
[----:B------:R-:W-:Y:S01]  /*a050*/  MOV R7, 0x400 ;  /* 0x0000040000077802 */ /* 0x000fe20000000f00 */
[----:B------:R-:W1:Y:S03]  /*a060*/  @!P2 LDC R9, c[0x0][0x500] ;  /* 0x00014000ff09ab82 */ /* 0x000e660000000800 */
[----:B0-----:R-:W-:Y:S02]  /*a070*/  LEA R15, R14, R7, 0x18 ;  /* 0x000000070e0f7211 */ /* 0x001fe400078ec0ff */
[----:B------:R-:W-:-:S03]  /*a080*/  SHF.L.U32 R7, R5, 0x1f, RZ ;  /* 0x0000001f05077819 */ /* 0x000fc600000006ff */
[----:B------:R-:W-:-:S04]  /*a090*/  IMAD R14, R6, 0x8, R15 ;  /* 0x00000008060e7824 */ /* 0x000fc800078e020f */
[----:B------:R-:W0:Y:S02]  /*a0a0*/  SYNCS.PHASECHK.TRANS64.TRYWAIT P1, [R14+URZ+0x18], R7 ;  /* 0x000018070e0075a7 */ /* 0x000e24000802017f */
[----:B01----:R-:W-:Y:S05]  /*a0b0*/  @!P1 BRA `(.L_x_230) ;  /* 0x0000000c007c9947 */ /* 0x003fea0003800000 */
.L_x_249:
[----:B0-----:R-:W-:Y:S01]  /*a0c0*/  PRMT R7, R11, 0x9910, RZ ;  /* 0x000099100b077816 */ /* 0x001fe200000000ff */
[----:B------:R0:W-:Y:S03]  /*a0d0*/  @!P2 SYNCS.ARRIVE.TRANS64 RZ, [R14+URZ], R9 ;  /* 0x000000090effa9a7 */ /* 0x0001e6000800003f */
[----:B------:R-:W-:-:S13]  /*a0e0*/  ISETP.NE.AND P1, PT, R7, 0x2, PT ;  /* 0x000000020700780c */ /* 0x000fda0003f25270 */
[----:B0-----:R-:W-:Y:S05]  /*a0f0*/  @P1 BRA `(.L_x_231) ;  /* 0x0000000000041947 */ /* 0x001fea0003800000 */
[----:B------:R-:W-:Y:S01]  /*a100*/  BPT.TRAP 0x1 ;  /* 0x000000040000795c */ /* 0x000fe20000300000 */
.L_x_231:
[----:B------:R-:W-:Y:S05]  /*a110*/  @P0 BRA `(.L_x_232) ;  /* 0x0000000000040947 */ /* 0x000fea0003800000 */
[----:B------:R-:W-:Y:S01]  /*a120*/  BPT.TRAP 0x1 ;  /* 0x000000040000795c */ /* 0x000fe20000300000 */
.L_x_232:
[C-C-:B------:R-:W-:Y:S01]  /*a130*/  IMAD R7, R6.reuse, 0xc000, R15.reuse ;  /* 0x0000c00006077824 */ /* 0x140fe200078e020f */
[----:B------:R-:W-:Y:S01]  /*a140*/  R2UR UR34, R21 ;  /* 0x00000000152272ca */ /* 0x000fe200000e0000 */
[----:B------:R-:W-:Y:S01]  /*a150*/  IMAD R15, R6, 0x6000, R15 ;  /* 0x00006000060f7824 */ /* 0x000fe200078e020f */
[----:B------:R-:W-:Y:S01]  /*a160*/  R2UR UR33, R14 ;  /* 0x000000000e2172ca */ /* 0x000fe200000e0000 */
[----:B------:R-:W-:Y:S01]  /*a170*/  VIADD R4, R4, 0xffffffff ;  /* 0xffffffff04047836 */ /* 0x000fe20000000000 */
[----:B------:R-:W-:Y:S01]  /*a180*/  R2UR UR24, R7 ;  /* 0x00000000071872ca */ /* 0x000fe200000e0000 */
[----:B------:R-:W-:Y:S01]  /*a190*/  UIADD3 UR6, UP0, UR22, 0xf0, URZ ;  /* 0x000000f016067890 */ /* 0x000fe2000ff1e03f */
[----:B------:R-:W-:Y:S01]  /*a1a0*/  R2UR UR8, R15 ;  /* 0x000000000f0872ca */ /* 0x000fe200000e0000 */
[----:B------:R-:W-:Y:S01]  /*a1b0*/  UIADD3 UR30, UP1, UR22, 0x1f0, URZ ;  /* 0x000001f0161e7890 */ /* 0x000fe2000ff3e03f */
[----:B------:R-:W-:Y:S01]  /*a1c0*/  R2UR UR36, R8 ;  /* 0x00000000082472ca */ /* 0x000fe200000e0000 */
[----:B------:R-:W-:Y:S01]  /*a1d0*/  UIADD3.X UR7, URZ, UR23, URZ, UP0, !UPT ;  /* 0x000000173f077290 */ /* 0x000fe200087fe43f */
[----:B------:R-:W-:Y:S01]  /*a1e0*/  R2UR UR35, R19 ;  /* 0x00000000132372ca */ /* 0x000fe200000e0000 */
[----:B------:R-:W-:Y:S01]  /*a1f0*/  UIADD3.X UR31, URZ, UR23, URZ, UP1, !UPT ;  /* 0x000000173f1f7290 */ /* 0x000fe20008ffe43f */
[----:B------:R-:W-:Y:S01]  /*a200*/  R2UR UR19, R20 ;  /* 0x00000000141372ca */ /* 0x000fe200000e0000 */
[----:B------:R-:W-:Y:S01]  /*a210*/  UIADD3 UR26, UR34, 0x40, URZ ;  /* 0x00000040221a7890 */ /* 0x000fe2000fffe03f */
[----:B------:R-:W-:Y:S01]  /*a220*/  ISETP.GT.AND P3, PT, R4, 0x1, PT ;  /* 0x000000010400780c */ /* 0x000fe20003f64270 */
[----:B------:R-:W-:Y:S01]  /*a230*/  VIADD R6, R6, 0x1 ;  /* 0x0000000106067836 */ /* 0x000fe20000000000 */
[----:B------:R-:W-:Y:S01]  /*a240*/  UMOV UR14, 0x0 ;  /* 0x00000000000e7882 */ /* 0x000fe20000000000 */
[----:B------:R-:W-:Y:S01]  /*a250*/  UIADD3 UR32, UR24, 0x100, URZ ;  /* 0x0000010018207890 */ /* 0x000fe2000fffe03f */
[----:B------:R-:W-:Y:S01]  /*a260*/  VIADD R21, R21, 0x80 ;  /* 0x0000008015157836 */ /* 0x000fe20000000000 */
[----:B------:R-:W-:Y:S01]  /*a270*/  UIADD3 UR24, UR24, 0x6100, URZ ;  /* 0x0000610018187890 */ /* 0x000fe2000fffe03f */
[----:B------:R-:W-:Y:S01]  /*a280*/  ISETP.NE.AND P1, PT, R6, 0x3, PT ;  /* 0x000000030600780c */ /* 0x000fe20003f25270 */
[----:B------:R-:W-:-:S02]  /*a290*/  UIADD3 UR16, UR8, 0x24100, URZ ;  /* 0x0002410008107890 */ /* 0x000fc4000fffe03f */
[----:B------:R-:W-:Y:S01]  /*a2a0*/  UIADD3 UR8, UR8, 0x27100, URZ ;  /* 0x0002710008087890 */ /* 0x000fe2000fffe03f */
[----:B------:R-:W-:Y:S01]  /*a2b0*/  SEL R14, RZ, 0x1, P1 ;  /* 0x00000001ff0e7807 */ /* 0x000fe20000800000 */
[----:B------:R-:W-:Y:S01]  /*a2c0*/  UMOV UR15, 0x10000000 ;  /* 0x10000000000f7882 */ /* 0x000fe20000000000 */
[----:B------:R-:W-:Y:S01]  /*a2d0*/  UMOV UR25, UR33 ;  /* 0x0000002100197c82 */ /* 0x000fe20008000000 */
[----:B------:R-:W-:Y:S01]  /*a2e0*/  UMOV UR28, UR36 ;  /* 0x00000024001c7c82 */ /* 0x000fe20008000000 */
[----:B------:R-:W-:Y:S01]  /*a2f0*/  UMOV UR27, UR35 ;  /* 0x00000023001b7c82 */ /* 0x000fe20008000000 */
[----:B------:R-:W-:Y:S01]  /*a300*/  UMOV UR17, UR33 ;  /* 0x0000002100117c82 */ /* 0x000fe20008000000 */
[----:B------:R-:W-:Y:S01]  /*a310*/  UMOV UR18, UR34 ;  /* 0x0000002200127c82 */ /* 0x000fe20008000000 */
[----:B------:R-:W-:Y:S01]  /*a320*/  UMOV UR20, UR36 ;  /* 0x0000002400147c82 */ /* 0x000fe20008000000 */
[----:B------:R0:W-:Y:S01]  /*a330*/  UTMALDG.3D [UR32], [UR6], desc[UR14] ;  /* 0x00000e20060075b4 */ /* 0x0001e20008011000 */
[----:B------:R-:W-:Y:S01]  /*a340*/  UMOV UR9, UR33 ;  /* 0x0000002100097c82 */ /* 0x000fe20008000000 */
[----:B------:R-:W-:Y:S01]  /*a350*/  UMOV UR11, UR19 ;  /* 0x00000013000b7c82 */ /* 0x000fe20008000000 */
[----:B------:R-:W-:Y:S01]  /*a360*/  UMOV UR12, UR36 ;  /* 0x00000024000c7c82 */ /* 0x000fe20008000000 */
[----:B------:R-:W-:Y:S01]  /*a370*/  UMOV UR10, UR26 ;  /* 0x0000001a000a7c82 */ /* 0x000fe20008000000 */
[----:B------:R-:W-:-:S02]  /*a380*/  LOP3.LUT R5, R5, R14, RZ, 0x3c, !PT ;  /* 0x0000000e05057212 */ /* 0x000fc400078e3cff */
[----:B------:R-:W-:Y:S01]  /*a390*/  SEL R6, R6, RZ, P1 ;  /* 0x000000ff06067207 */ /* 0x000fe20000800000 */
[----:B------:R0:W-:Y:S01]  /*a3a0*/  UTMALDG.3D [UR24], [UR6], desc[UR14] ;  /* 0x00000e18060075b4 */ /* 0x0001e20008011000 */
[----:B------:R0:W-:Y:S01]  /*a3b0*/  UTMALDG.3D [UR16], [UR30], desc[UR14] ;  /* 0x00000e101e0075b4 */ /* 0x0001e20008011000 */
[----:B------:R0:W-:Y:S02]  /*a3c0*/  UTMALDG.3D [UR8], [UR30], desc[UR14] ;  /* 0x00000e081e0075b4 */ /* 0x0001e40008011000 */
[----:B0-----:R-:W-:Y:S05]  /*a3d0*/  @P3 BRA `(.L_x_233) ;  /* 0xfffffffc00183947 */ /* 0x001fea000383ffff */
.L_x_229:
[----:B------:R-:W-:Y:S05]  /*a3e0*/  BSYNC B1 ;  /* 0x0000000000017941 */ /* 0x000fea0003800000 */
.L_x_228:
[----:B------:R-:W-:Y:S01]  /*a3f0*/  LOP3.LUT P3, RZ, R13, 0xff, RZ, 0xc0, !PT ;  /* 0x000000ff0dff7812 */ /* 0x000fe2000786c0ff */
[----:B------:R-:W-:Y:S01]  /*a400*/  ULDC.64 UR6, c[0x0][0x650] ;  /* 0x0001940000067ab9 */ /* 0x000fe20000000a00 */
[----:B------:R-:W-:Y:S01]  /*a410*/  IADD3 R12, R3, R12, RZ ;  /* 0x0000000c030c7210 */ /* 0x000fe20007ffe0ff */
[----:B------:R-:W-:Y:S01]  /*a420*/  BSSY B1, `(.L_x_234) ;  /* 0x000006b000017945 */ /* 0x000fe20003800000 */
[----:B------:R-:W-:Y:S01]  /*a430*/  IADD3 R16, P4, R16, UR38, RZ ;  /* 0x0000002610107c10 */ /* 0x000fe2000ff9e0ff */
[----:B------:R-:W-:Y:S01]  /*a440*/  IMAD.MOV.U32 R19, RZ, RZ, -0x1 ;  /* 0xffffffffff137424 */ /* 0x000fe200078e00ff */
[----:B------:R-:W-:Y:S01]  /*a450*/  ISETP.GT.U32.AND P1, PT, R12, 0x2, PT ;  /* 0x000000020c00780c */ /* 0x000fe20003f24070 */
[----:B------:R-:W-:Y:S01]  /*a460*/  IMAD.MOV.U32 R20, RZ, RZ, -0x1 ;  /* 0xffffffffff147424 */ /* 0x000fe200078e00ff */
[----:B------:R-:W-:Y:S01]  /*a470*/  IADD3.X R17, R17, UR41, RZ, P4, !PT ;  /* 0x0000002911117c10 */ /* 0x000fe2000a7fe4ff */
[----:B------:R-:W-:Y:S01]  /*a480*/  IMAD.MOV.U32 R8, RZ, RZ, -0x1 ;  /* 0xffffffffff087424 */ /* 0x000fe200078e00ff */
[----:B------:R-:W-:-:S02]  /*a490*/  ISETP.LT.U32.AND P1, PT, R3, 0x3, P1 ;  /* 0x000000030300780c */ /* 0x000fc40000f21070 */
[----:B------:R-:W-:Y:S01]  /*a4a0*/  PRMT R13, RZ, 0x7610, R13 ;  /* 0x00007610ff0d7816 */ /* 0x000fe2000000000d */
[----:B------:R-:W0:Y:S01]  /*a4b0*/  @P3 S2R R5, SR_CgaCtaId ;  /* 0x0000000000053919 */ /* 0x000e220000008800 */
[----:B------:R-:W-:-:S04]  /*a4c0*/  @P3 MOV R4, 0x400 ;  /* 0x0000040000043802 */ /* 0x000fc80000000f00 */
[----:B0-----:R-:W-:Y:S01]  /*a4d0*/  @P3 LEA R6, R5, R4, 0x18 ;  /* 0x0000000405063211 */ /* 0x001fe200078ec0ff */
[----:B------:R-:W-:-:S03]  /*a4e0*/  IMAD.WIDE.U32 R4, R12, -0x55555555, RZ ;  /* 0xaaaaaaab0c047825 */ /* 0x000fc600078e00ff */
[----:B------:R0:W-:Y:S01]  /*a4f0*/  @P3 SYNCS.ARRIVE.TRANS64.A1T0 RZ, [R6+URZ+0x48], RZ ;  /* 0x000048ff06ff39a7 */ /* 0x0001e2000810003f */
[----:B------:R-:W-:Y:S02]  /*a500*/  ISETP.GE.U32.AND P3, PT, R3, 0x3, PT ;  /* 0x000000030300780c */ /* 0x000fe40003f66070 */
[----:B------:R-:W-:Y:S02]  /*a510*/  SHF.R.U32.HI R7, RZ, 0x1, R5 ;  /* 0x00000001ff077819 */ /* 0x000fe40000011605 */
[----:B------:R-:W-:Y:S02]  /*a520*/  SEL R5, RZ, 0x1, !P1 ;  /* 0x00000001ff057807 */ /* 0x000fe40004800000 */
[----:B------:R-:W-:Y:S01]  /*a530*/  ISETP.GE.U32.AND P1, PT, R16, UR6, PT ;  /* 0x0000000610007c0c */ /* 0x000fe2000bf26070 */
[----:B------:R-:W-:Y:S01]  /*a540*/  IMAD R12, R7, -0x3, R12 ;  /* 0xfffffffd070c7824 */ /* 0x000fe200078e020c */
[----:B------:R-:W-:Y:S02]  /*a550*/  LOP3.LUT R0, R0, R5, RZ, 0x3c, !PT ;  /* 0x0000000500007212 */ /* 0x000fe400078e3cff */
[----:B------:R-:W-:-:S02]  /*a560*/  ISETP.GE.U32.AND.EX P1, PT, R17, UR7, PT, P1 ;  /* 0x0000000711007c0c */ /* 0x000fc4000bf26110 */
[----:B------:R-:W-:Y:S02]  /*a570*/  PRMT R4, RZ, 0x7610, R4 ;  /* 0x00007610ff047816 */ /* 0x000fe40000000004 */
[----:B------:R-:W-:-:S09]  /*a580*/  @P3 LOP3.LUT R0, R0, 0x1, R7, 0x78, !PT ;  /* 0x0000000100003812 */ /* 0x000fd200078e7807 */
[----:B0-----:R-:W-:Y:S05]  /*a590*/  @P1 BRA `(.L_x_235) ;  /* 0x00000004004c1947 */ /* 0x001fea0003800000 */
[----:B------:R-:W-:Y:S01]  /*a5a0*/  ULDC.64 UR6, c[0x0][0x628] ;  /* 0x00018a0000067ab9 */ /* 0x000fe20000000a00 */
[----:B------:R-:W0:Y:S01]  /*a5b0*/  S2R R15, SR_CTAID.X ;  /* 0x00000000000f7919 */ /* 0x000e220000002500 */
[----:B------:R-:W-:Y:S01]  /*a5c0*/  ISETP.NE.U32.AND P1, PT, RZ, UR6, PT ;  /* 0x00000006ff007c0c */ /* 0x000fe2000bf25070 */
[----:B------:R-:W-:Y:S01]  /*a5d0*/  ULDC UR9, c[0x0][0x630] ;  /* 0x00018c0000097ab9 */ /* 0x000fe20000000800 */
[----:B------:R-:W-:Y:S01]  /*a5e0*/  IMAD.MOV.U32 R4, RZ, RZ, R16 ;  /* 0x000000ffff047224 */ /* 0x000fe200078e0010 */
[----:B------:R-:W1:Y:S01]  /*a5f0*/  S2R R14, SR_CTAID.Y ;  /* 0x00000000000e7919 */ /* 0x000e620000002600 */
[----:B------:R-:W-:Y:S02]  /*a600*/  ISETP.NE.AND.EX P1, PT, RZ, UR7, PT, P1 ;  /* 0x00000007ff007c0c */ /* 0x000fe4000bf25310 */
[----:B------:R-:W-:-:S11]  /*a610*/  MOV R5, R17 ;  /* 0x0000001100057202 */ /* 0x000fd60000000f00 */
[----:B------:R-:W-:Y:S05]  /*a620*/  @!P1 BRA `(.L_x_236) ;  /* 0x0000000000289947 */ /* 0x000fea0003800000 */
[----:B------:R-:W-:Y:S02]  /*a630*/  ULDC UR8, c[0x0][0x634] ;  /* 0x00018d0000087ab9 */ /* 0x000fe40000000800 */
[----:B------:R-:W-:-:S05]  /*a640*/  IADD3 R9, P1, R16, UR8, RZ ;  /* 0x0000000810097c10 */ /* 0x000fca000ff3e0ff */
[----:B------:R-:W-:-:S04]  /*a650*/  IMAD.X R19, RZ, RZ, R17, P1 ;  /* 0x000000ffff137224 */ /* 0x000fc800008e0611 */
[----:B------:R-:W-:-:S04]  /*a660*/  IMAD.WIDE.U32 R6, R19, UR6, RZ ;  /* 0x0000000613067c25 */ /* 0x000fc8000f8e00ff */
[----:B------:R-:W-:-:S04]  /*a670*/  IMAD.WIDE.U32 R6, P1, R9, UR7, R6 ;  /* 0x0000000709067c25 */ /* 0x000fc8000f820006 */
[----:B------:R-:W-:-:S04]  /*a680*/  IMAD.WIDE.U32 R8, R9, UR6, RZ ;  /* 0x0000000609087c25 */ /* 0x000fc8000f8e00ff */
[----:B------:R-:W-:Y:S01]  /*a690*/  IMAD.X R5, RZ, RZ, RZ, P1 ;  /* 0x000000ffff057224 */ /* 0x000fe200008e06ff */
[----:B------:R-:W-:Y:S01]  /*a6a0*/  IADD3 RZ, P1, R9, R6, RZ ;  /* 0x0000000609ff7210 */ /* 0x000fe20007f3e0ff */
[----:B------:R-:W-:-:S04]  /*a6b0*/  IMAD.MOV.U32 R4, RZ, RZ, R7 ;  /* 0x000000ffff047224 */ /* 0x000fc800078e0007 */
[----:B------:R-:W-:-:S08]  /*a6c0*/  IMAD.WIDE.U32.X R4, R19, UR7, R4, P1 ;  /* 0x0000000713047c25 */ /* 0x000fd000088e0404 */
.L_x_236:
[--C-:B------:R-:W-:Y:S01]  /*a6d0*/  SHF.R.U64 R8, R4, UR9, R5.reuse ;  /* 0x0000000904087c19 */ /* 0x100fe20008001205 */
[----:B------:R-:W-:Y:S01]  /*a6e0*/  ULDC.64 UR6, c[0x0][0x620] ;  /* 0x0001880000067ab9 */ /* 0x000fe20000000a00 */
[----:B------:R-:W-:Y:S01]  /*a6f0*/  SHF.R.U32.HI R4, RZ, UR9, R5 ;  /* 0x00000009ff047c19 */ /* 0x000fe20008011605 */
[----:B------:R-:W2:Y:S01]  /*a700*/  LDC R24, c[0x0][0x144] ;  /* 0x00005100ff187b82 */ /* 0x000ea20000000800 */
[----:B------:R-:W-:Y:S01]  /*a710*/  IADD3 R7, P1, RZ, -R8, RZ ;  /* 0x80000008ff077210 */ /* 0x000fe20007f3e0ff */
[----:B------:R-:W-:Y:S01]  /*a720*/  ULDC.64 UR10, c[0x0][0x640] ;  /* 0x00019000000a7ab9 */ /* 0x000fe20000000a00 */
[----:B0-----:R-:W-:Y:S01]  /*a730*/  I2FP.F32.U32 R9, R15 ;  /* 0x0000000f00097245 */ /* 0x001fe20000201000 */
[----:B------:R-:W-:Y:S02]  /*a740*/  ULDC UR8, c[0x0][0x608] ;  /* 0x0001820000087ab9 */ /* 0x000fe40000000800 */
[----:B------:R-:W-:Y:S01]  /*a750*/  IMAD.X R4, RZ, RZ, ~R4, P1 ;  /* 0x000000ffff047224 */ /* 0x000fe200008e0e04 */
[----:B------:R-:W-:Y:S01]  /*a760*/  ISETP.NE.U32.AND P1, PT, RZ, UR10, PT ;  /* 0x0000000aff007c0c */ /* 0x000fe2000bf25070 */
[----:B------:R-:W0:Y:S02]  /*a770*/  LDC R21, c[0x0][0x148] ;  /* 0x00005200ff157b82 */ /* 0x000e240000000800 */
[----:B------:R-:W-:Y:S01]  /*a780*/  IMAD R6, R4, UR6, RZ ;  /* 0x0000000604067c24 */ /* 0x000fe2000f8e02ff */
[----:B------:R-:W-:Y:S01]  /*a790*/  ISETP.NE.AND.EX P1, PT, RZ, UR11, PT, P1 ;  /* 0x0000000bff007c0c */ /* 0x000fe2000bf25310 */
[----:B------:R-:W-:Y:S01]  /*a7a0*/  IMAD.WIDE.U32 R4, R7, UR6, R16 ;  /* 0x0000000607047c25 */ /* 0x000fe2000f8e0010 */
[----:B------:R-:W-:-:S03]  /*a7b0*/  ULDC UR6, c[0x0][0x150] ;  /* 0x0000540000067ab9 */ /* 0x000fc60000000800 */
[----:B------:R-:W-:Y:S02]  /*a7c0*/  IMAD R7, R7, UR7, R6 ;  /* 0x0000000707077c24 */ /* 0x000fe4000f8e0206 */
[----:B------:R-:W-:Y:S01]  /*a7d0*/  FMUL R6, R9, UR6 ;  /* 0x0000000609067c20 */ /* 0x000fe20008400000 */
[----:B------:R-:W-:Y:S01]  /*a7e0*/  ULDC UR6, c[0x0][0x618] ;  /* 0x0001860000067ab9 */ /* 0x000fe20000000800 */
[----:B------:R-:W-:Y:S01]  /*a7f0*/  ULDC UR7, c[0x0][0x154] ;  /* 0x0000550000077ab9 */ /* 0x000fe20000000800 */
[----:B------:R-:W-:-:S03]  /*a800*/  IADD3 R5, R5, R7, RZ ;  /* 0x0000000705057210 */ /* 0x000fc60007ffe0ff */
[----:B------:R-:W3:Y:S01]  /*a810*/  F2I.U32.TRUNC.NTZ R6, R6 ;  /* 0x0000000600067305 */ /* 0x000ee2000020f000 */
[----:B------:R-:W-:Y:S02]  /*a820*/  SHF.R.U64 R9, R4, UR6, R5 ;  /* 0x0000000604097c19 */ /* 0x000fe40008001205 */
[----:B-1----:R-:W-:-:S05]  /*a830*/  I2FP.F32.U32 R4, R14 ;  /* 0x0000000e00047245 */ /* 0x002fca0000201000 */
[----:B------:R-:W-:Y:S01]  /*a840*/  FMUL R22, R4, UR7 ;  /* 0x0000000704167c20 */ /* 0x000fe20008400000 */
[----:B------:R-:W-:Y:S01]  /*a850*/  SHF.R.U32.HI R4, RZ, UR6, R5 ;  /* 0x00000006ff047c19 */ /* 0x000fe20008011605 */
[----:B------:R-:W-:-:S03]  /*a860*/  ULDC UR6, c[0x0][0x658] ;  /* 0x0001960000067ab9 */ /* 0x000fc60000000800 */
[--C-:B------:R-:W-:Y:S01]  /*a870*/  SHF.R.U64 R20, R9, UR8, R4.reuse ;  /* 0x0000000809147c19 */ /* 0x100fe20008001204 */
[----:B------:R-:W1:Y:S01]  /*a880*/  F2I.U32.TRUNC.NTZ R22, R22 ;  /* 0x0000001600167305 */ /* 0x000e62000020f000 */
[----:B------:R-:W-:Y:S01]  /*a890*/  SHF.R.U32.HI R5, RZ, UR8, R4 ;  /* 0x00000008ff057c19 */ /* 0x000fe20008011604 */
[----:B---3--:R-:W-:-:S03]  /*a8a0*/  IMAD.MOV R6, RZ, RZ, -R6 ;  /* 0x000000ffff067224 */ /* 0x008fc600078e0a06 */
[----:B------:R-:W-:Y:S01]  /*a8b0*/  SHF.R.U64 R19, R20, UR6, R5 ;  /* 0x0000000614137c19 */ /* 0x000fe20008001205 */
[----:B--2---:R-:W-:Y:S01]  /*a8c0*/  IMAD R15, R24, R6, R15 ;  /* 0x00000006180f7224 */ /* 0x004fe200078e020f */
[----:B------:R-:W-:-:S03]  /*a8d0*/  SHF.R.U32.HI R23, RZ, UR6, R5 ;  /* 0x00000006ff177c19 */ /* 0x000fc60008011605 */
[----:B------:R-:W-:Y:S02]  /*a8e0*/  IMAD.MOV.U32 R4, RZ, RZ, R19 ;  /* 0x000000ffff047224 */ /* 0x000fe400078e0013 */
[----:B------:R-:W-:Y:S01]  /*a8f0*/  IMAD.MOV.U32 R5, RZ, RZ, R23 ;  /* 0x000000ffff057224 */ /* 0x000fe200078e0017 */
[----:B-1----:R-:W-:Y:S06]  /*a900*/  @!P1 BRA `(.L_x_237) ;  /* 0x0000000000289947 */ /* 0x002fec0003800000 */
[----:B------:R-:W-:Y:S02]  /*a910*/  ULDC UR6, c[0x0][0x64c] ;  /* 0x0001930000067ab9 */ /* 0x000fe40000000800 */
[----:B------:R-:W-:-:S05]  /*a920*/  IADD3 R5, P1, R19, UR6, RZ ;  /* 0x0000000613057c10 */ /* 0x000fca000ff3e0ff */
[----:B------:R-:W-:-:S04]  /*a930*/  IMAD.X R23, RZ, RZ, R23, P1 ;  /* 0x000000ffff177224 */ /* 0x000fc800008e0617 */
[----:B------:R-:W-:-:S04]  /*a940*/  IMAD.WIDE.U32 R6, R23, UR10, RZ ;  /* 0x0000000a17067c25 */ /* 0x000fc8000f8e00ff */
[----:B------:R-:W-:-:S04]  /*a950*/  IMAD.WIDE.U32 R6, P1, R5, UR11, R6 ;  /* 0x0000000b05067c25 */ /* 0x000fc8000f820006 */
[----:B------:R-:W-:-:S04]  /*a960*/  IMAD.WIDE.U32 R4, R5, UR10, RZ ;  /* 0x0000000a05047c25 */ /* 0x000fc8000f8e00ff */
[----:B------:R-:W-:Y:S01]  /*a970*/  IMAD.MOV.U32 R4, RZ, RZ, R7 ;  /* 0x000000ffff047224 */ /* 0x000fe200078e0007 */
[----:B------:R-:W-:Y:S02]  /*a980*/  IADD3 RZ, P3, R5, R6, RZ ;  /* 0x0000000605ff7210 */ /* 0x000fe40007f7e0ff */
[----:B------:R-:W-:-:S03]  /*a990*/  IADD3.X R5, RZ, RZ, RZ, P1, !PT ;  /* 0x000000ffff057210 */ /* 0x000fc60000ffe4ff */
[----:B------:R-:W-:-:S08]  /*a9a0*/  IMAD.WIDE.U32.X R4, R23, UR11, R4, P3 ;  /* 0x0000000b17047c25 */ /* 0x000fd000098e0404 */
.L_x_237:
[----:B------:R-:W-:Y:S01]  /*a9b0*/  ISETP.NE.AND P1, PT, R2, 0x1, PT ;  /* 0x000000010200780c */ /* 0x000fe20003f25270 */
[----:B------:R-:W-:Y:S01]  /*a9c0*/  ULDC UR6, c[0x0][0x648] ;  /* 0x0001920000067ab9 */ /* 0x000fe20000000800 */
[----:B------:R-:W-:Y:S01]  /*a9d0*/  LOP3.LUT R20, R20, UR13, RZ, 0xc0, !PT ;  /* 0x0000000d14147c12 */ /* 0x000fe2000f8ec0ff */
[----:B------:R-:W-:Y:S01]  /*a9e0*/  IMAD.MOV R22, RZ, RZ, -R22 ;  /* 0x000000ffff167224 */ /* 0x000fe200078e0a16 */
[----:B------:R-:W-:Y:S01]  /*a9f0*/  SHF.R.U64 R5, R4, UR6, R5 ;  /* 0x0000000604057c19 */ /* 0x000fe20008001205 */
[----:B------:R-:W-:Y:S01]  /*aa00*/  ULDC UR6, c[0x0][0x638] ;  /* 0x00018e0000067ab9 */ /* 0x000fe20000000800 */
[----:B------:R-:W-:Y:S01]  /*aa10*/  LOP3.LUT R6, R9, UR4, RZ, 0xc0, !PT ;  /* 0x0000000409067c12 */ /* 0x000fe2000f8ec0ff */
[----:B------:R-:W-:Y:S02]  /*aa20*/  ULDC UR7, c[0x0][0x610] ;  /* 0x0001840000077ab9 */ /* 0x000fe40000000800 */
[----:B------:R-:W-:Y:S02]  /*aa30*/  IMAD.MOV R4, RZ, RZ, -R5 ;  /* 0x000000ffff047224 */ /* 0x000fe400078e0a05 */
[----:B------:R-:W-:-:S02]  /*aa40*/  IMAD R20, R5, UR5, R20 ;  /* 0x0000000505147c24 */ /* 0x000fc4000f8e0214 */
[----:B0-----:R-:W-:Y:S02]  /*aa50*/  @P1 IMAD R15, R21, R22, R14 ;  /* 0x00000016150f1224 */ /* 0x001fe400078e020e */
[----:B------:R-:W-:Y:S01]  /*aa60*/  IMAD R19, R4, UR6, R19 ;  /* 0x0000000604137c24 */ /* 0x000fe2000f8e0213 */
[----:B------:R-:W-:Y:S01]  /*aa70*/  ULDC UR6, c[0x0][0x600] ;  /* 0x0001800000067ab9 */ /* 0x000fe20000000800 */
[----:B------:R-:W-:Y:S02]  /*aa80*/  IMAD R15, R20, UR7, R15 ;  /* 0x00000007140f7c24 */ /* 0x000fe4000f8e020f */
[----:B------:R-:W-:Y:S02]  /*aa90*/  IMAD R6, R19, UR6, R6 ;  /* 0x0000000613067c24 */ /* 0x000fe4000f8e0206 */
[----:B------:R-:W-:-:S03]  /*aaa0*/  IMAD.MOV.U32 R4, RZ, RZ, 0x1 ;  /* 0x00000001ff047424 */ /* 0x000fc600078e00ff */
[----:B------:R-:W-:Y:S02]  /*aab0*/  SEL R20, R6, R15, !P1 ;  /* 0x0000000f06147207 */ /* 0x000fe40004800000 */
[----:B------:R-:W-:-:S07]  /*aac0*/  SEL R19, R15, R6, !P1 ;  /* 0x000000060f137207 */ /* 0x000fce0004800000 */
.L_x_235:
[----:B------:R-:W-:Y:S05]  /*aad0*/  BSYNC B1 ;  /* 0x0000000000017941 */ /* 0x000fea0003800000 */
.L_x_234:
[----:B------:R-:W-:-:S13]  /*aae0*/  LOP3.LUT P1, RZ, R4, 0xff, RZ, 0xc0, !PT ;  /* 0x000000ff04ff7812 */ /* 0x000fda000782c0ff */
[----:B------:R-:W-:Y:S05]  /*aaf0*/  @P1 BRA `(.L_x_238) ;  /* 0xfffffff4001c1947 */ /* 0x000fea000383ffff */
[----:B------:R-:W-:Y:S05]  /*ab00*/  BSYNC B0 ;  /* 0x0000000000007941 */ /* 0x000fea0003800000 */
.L_x_226:
[----:B------:R-:W-:-:S03]  /*ab10*/  UMOV UR6, 0xffffffff ;  /* 0xffffffff00067882 */ /* 0x000fc60000000000 */
[----:B------:R-:W-:Y:S05]  /*ab20*/  BRA.DIV UR6, `(.L_x_239) ;  /* 0x0000000206f47947 */ /* 0x000fea000b800000 */
[----:B------:R-:W-:-:S13]  /*ab30*/  ELECT P6, URZ, PT ;  /* 0x00000000003f782f */ /* 0x000fda00038c0000 */
.L_x_252:
[----:B------:R-:W-:Y:S04]  /*ab40*/  BSSY B0, `(.L_x_240) ;  /* 0x0000022000007945 */ /* 0x000fe80003800000 */
[----:B------:R-:W-:Y:S05]  /*ab50*/  @!P6 BRA `(.L_x_241) ;  /* 0x000000000080e947 */ /* 0x000fea0003800000 */
[----:B------:R-:W-:-:S04]  /*ab60*/  LOP3.LUT R18, R18, 0x2, RZ, 0xfc, !PT ;  /* 0x0000000212127812 */ /* 0x000fc800078efcff */
[----:B------:R-:W-:-:S13]  /*ab70*/  ISETP.NE.AND P0, PT, R18, 0x3, PT ;  /* 0x000000031200780c */ /* 0x000fda0003f05270 */
[----:B------:R-:W-:Y:S05]  /*ab80*/  @!P0 BRA `(.L_x_242) ;  /* 0x0000000000048947 */ /* 0x000fea0003800000 */
[----:B------:R-:W-:Y:S01]  /*ab90*/  BPT.TRAP 0x1 ;  /* 0x000000040000795c */ /* 0x000fe20000300000 */
.L_x_242:
[----:B------:R-:W0:Y:S01]  /*aba0*/  S2R R3, SR_CgaCtaId ;  /* 0x0000000000037919 */ /* 0x000e220000008800 */
[----:B------:R-:W-:-:S04]  /*abb0*/  MOV R2, 0x400 ;  /* 0x0000040000027802 */ /* 0x000fc80000000f00 */
[----:B0-----:R-:W-:Y:S02]  /*abc0*/  LEA R3, R3, R2, 0x18 ;  /* 0x0000000203037211 */ /* 0x001fe400078ec0ff */
[----:B------:R-:W-:Y:S02]  /*abd0*/  SHF.L.U32 R2, R0, 0x1f, RZ ;  /* 0x0000001f00027819 */ /* 0x000fe400000006ff */
[----:B------:R-:W-:-:S05]  /*abe0*/  IADD3 R3, R3, 0x18, RZ ;  /* 0x0000001803037810 */ /* 0x000fca0007ffe0ff */
[C---:B------:R-:W-:Y:S02]  /*abf0*/  IMAD R7, R12.reuse, 0x8, R3 ;  /* 0x000000080c077824 */ /* 0x040fe400078e0203 */
[----:B------:R-:W-:Y:S02]  /*ac00*/  VIADD R12, R12, 0x1 ;  /* 0x000000010c0c7836 */ /* 0x000fe40000000000 */
[----:B------:R-:W0:Y:S03]  /*ac10*/  SYNCS.PHASECHK.TRANS64.TRYWAIT P0, [R7+URZ], R2 ;  /* 0x00000002070075a7 */ /* 0x000e26000800017f */
[----:B------:R-:W-:-:S04]  /*ac20*/  ISETP.NE.AND P1, PT, R12, 0x3, PT ;  /* 0x000000030c00780c */ /* 0x000fc80003f25270 */
[----:B------:R-:W-:Y:S02]  /*ac30*/  SEL R5, RZ, 0x1, P1 ;  /* 0x00000001ff057807 */ /* 0x000fe40000800000 */
[----:B------:R-:W-:Y:S02]  /*ac40*/  SEL R12, R12, RZ, P1 ;  /* 0x000000ff0c0c7207 */ /* 0x000fe40000800000 */
[----:B------:R-:W-:-:S03]  /*ac50*/  LOP3.LUT R5, R0, R5, RZ, 0x3c, !PT ;  /* 0x0000000500057212 */ /* 0x000fc600078e3cff */
[----:B------:R-:W-:Y:S01]  /*ac60*/  IMAD R9, R12, 0x8, R3 ;  /* 0x000000080c097824 */ /* 0x000fe200078e0203 */
[----:B------:R-:W-:Y:S01]  /*ac70*/  SHF.L.U32 R4, R5, 0x1f, RZ ;  /* 0x0000001f05047819 */ /* 0x000fe200000006ff */
[----:B0-----:R-:W-:Y:S06]  /*ac80*/  @!P0 BRA `(.L_x_243) ;  /* 0x0000000000bc8947 */ /* 0x001fec0003800000 */
.L_x_253:
[----:B------:R-:W1:Y:S01]  /*ac90*/  SYNCS.PHASECHK.TRANS64.TRYWAIT P0, [R9+URZ], R4 ;  /* 0x00000004090075a7 */ /* 0x000e62000800017f */
[----:B------:R-:W-:-:S05]  /*aca0*/  VIADD R0, R12, 0x1 ;  /* 0x000000010c007836 */ /* 0x000fca0000000000 */
[----:B------:R-:W-:-:S04]  /*acb0*/  ISETP.NE.AND P1, PT, R0, 0x3, PT ;  /* 0x000000030000780c */ /* 0x000fc80003f25270 */
[----:B0-----:R-:W-:Y:S02]  /*acc0*/  SEL R2, RZ, 0x1, P1 ;  /* 0x00000001ff027807 */ /* 0x001fe40000800000 */
[----:B------:R-:W-:Y:S02]  /*acd0*/  SEL R0, R0, RZ, P1 ;  /* 0x000000ff00007207 */ /* 0x000fe40000800000 */
[----:B------:R-:W-:Y:S01]  /*ace0*/  LOP3.LUT R2, R5, R2, RZ, 0x3c, !PT ;  /* 0x0000000205027212 */ /* 0x000fe200078e3cff */
[----:B-1----:R-:W-:Y:S06]  /*acf0*/  @!P0 BRA `(.L_x_244) ;  /* 0x0000000000b48947 */ /* 0x002fec0003800000 */
.L_x_254:
[----:B------:R-:W-:Y:S02]  /*ad00*/  LEA R3, R0, R3, 0x3 ;  /* 0x0000000300037211 */ /* 0x000fe400078e18ff */
[----:B------:R-:W-:-:S07]  /*ad10*/  SHF.L.U32 R0, R2, 0x1f, RZ ;  /* 0x0000001f02007819 */ /* 0x000fce00000006ff */
.L_x_245:
[----:B-1----:R1:W2:Y:S02]  /*ad20*/  SYNCS.PHASECHK.TRANS64.TRYWAIT P0, [R3+URZ], R0 ;  /* 0x00000000030075a7 */ /* 0x0022a4000800017f */
[----:B--2---:R-:W-:Y:S05]  /*ad30*/  @!P0 NANOSLEEP.SYNCS 0x989680 ;  /* 0x009896800000895d */ /* 0x004fea0003900000 */
[----:B------:R-:W2:Y:S02]  /*ad40*/  @!P0 SYNCS.PHASECHK.TRANS64 P0, [R3+URZ], R0 ;  /* 0x00000000030085a7 */ /* 0x000ea4000800007f */
[----:B--2---:R-:W-:Y:S05]  /*ad50*/  @!P0 BRA `(.L_x_245) ;  /* 0xfffffffc00f08947 */ /* 0x004fea000383ffff */
.L_x_241:
[----:B------:R-:W-:Y:S05]  /*ad60*/  BSYNC B0 ;  /* 0x0000000000007941 */ /* 0x000fea0003800000 */
.L_x_240:
[----:B------:R-:W-:Y:S05]  /*ad70*/  EXIT ;  /* 0x000000000000794d */ /* 0x000fea0003800000 */
.L_x_17:
[----:B-1----:R1:W2:Y:S02]  /*ad80*/  SYNCS.PHASECHK.TRANS64.TRYWAIT P1, [R3+URZ], R0 ;  /* 0x00000000030075a7 */ /* 0x0022a4000802017f */
[----:B--2---:R-:W-:Y:S05]  /*ad90*/  @!P1 NANOSLEEP.SYNCS 0x989680 ;  /* 0x009896800000995d */ /* 0x004fea0003900000 */
[----:B------:R-:W2:Y:S02]  /*ada0*/  @!P1 SYNCS.PHASECHK.TRANS64 P1, [R3+URZ], R0 ;  /* 0x00000000030095a7 */ /* 0x000ea4000802007f */
[----:B--2---:R-:W-:Y:S05]  /*adb0*/  @!P1 BRA `(.L_x_17) ;  /* 0xfffffffc00f09947 */ /* 0x004fea000383ffff */
[----:B------:R-:W-:Y:S05]  /*adc0*/  BRA `(.L_x_16) ;  /* 0xffffff6400b47947 */ /* 0x000fea000383ffff */
.L_x_22:
[----:B-1----:R-:W-:-:S04]  /*add0*/  IMAD.U32 R4, RZ, RZ, UR4 ;  /* 0x00000004ff047e24 */ /* 0x002fc8000f8e00ff */
[----:B------:R1:W2:Y:S03]  /*ade0*/  SYNCS.PHASECHK.TRANS64.TRYWAIT P1, [R4+URZ], R3 ;  /* 0x00000003040075a7 */ /* 0x0002a6000802017f */
[----:B--2---:R-:W-:Y:S05]  /*adf0*/  @!P1 NANOSLEEP.SYNCS 0x989680 ;  /* 0x009896800000995d */ /* 0x004fea0003900000 */
[----:B------:R-:W2:Y:S02]  /*ae00*/  @!P1 SYNCS.PHASECHK.TRANS64 P1, [R4+URZ], R3 ;  /* 0x00000003040095a7 */ /* 0x000ea4000802007f */
[----:B--2---:R-:W-:Y:S05]  /*ae10*/  @!P1 BRA `(.L_x_22) ;  /* 0xfffffffc00ec9947 */ /* 0x004fea000383ffff */
[----:B------:R-:W-:Y:S05]  /*ae20*/  BRA `(.L_x_21) ;  /* 0xffffff6c00907947 */ /* 0x000fea000383ffff */
.L_x_227:
[----:B------:R-:W-:Y:S01]  /*ae30*/  BSSY B1, `(.L_x_246) ;  /* 0x0000006000017945 */ /* 0x000fe20003800000 */
[----:B------:R-:W-:-:S07]  /*ae40*/  IMAD.MOV.U32 R15, RZ, RZ, -0x1 ;  /* 0xffffffffff0f7424 */ /* 0x000fce00078e00ff */
[----:B------:R-:W-:Y:S05]  /*ae50*/  WARPSYNC.COLLECTIVE R15, `(.L_x_247) ;  /* 0x000000000f0c7348 */ /* 0x000fea0003c00000 */
[----:B------:R-:W-:Y:S02]  /*ae60*/  ELECT P6, UR62, PT ;  /* 0x00000000003e782f */ /* 0x000fe400038c0000 */
[----:B------:R-:W-:Y:S01]  /*ae70*/  MOV R14, UR62 ;  /* 0x0000003e000e7c02 */ /* 0x000fe20008000f00 */
[----:B------:R-:W-:Y:S10]  /*ae80*/  ENDCOLLECTIVE ;  /* 0x000000000000791b */ /* 0x000ff40003800000 */
.L_x_247:
[----:B------:R-:W-:Y:S05]  /*ae90*/  BSYNC B1 ;  /* 0x0000000000017941 */ /* 0x000fea0003800000 */
.L_x_246:
[----:B------:R-:W-:Y:S05]  /*aea0*/  BRA `(.L_x_248) ;  /* 0xfffffff0003c7947 */ /* 0x000fea000383ffff */
.L_x_230:
[----:B0-----:R0:W1:Y:S02]  /*aeb0*/  SYNCS.PHASECHK.TRANS64.TRYWAIT P1, [R14+URZ+0x18], R7 ;  /* 0x000018070e0075a7 */ /* 0x001064000802017f */
[----:B-1----:R-:W-:Y:S05]  /*aec0*/  @!P1 NANOSLEEP.SYNCS 0x989680 ;  /* 0x009896800000995d */ /* 0x002fea0003900000 */
[----:B------:R-:W1:Y:S02]  /*aed0*/  @!P1 SYNCS.PHASECHK.TRANS64 P1, [R14+URZ+0x18], R7 ;  /* 0x000018070e0095a7 */ /* 0x000e64000802007f */
[----:B-1----:R-:W-:Y:S05]  /*aee0*/  @!P1 BRA `(.L_x_230) ;  /* 0xfffffffc00f09947 */ /* 0x002fea000383ffff */
[----:B------:R-:W-:Y:S05]  /*aef0*/  BRA `(.L_x_249) ;  /* 0xfffffff000707947 */ /* 0x000fea000383ffff */
.L_x_239:
[----:B------:R-:W-:Y:S01]  /*af00*/  BSSY B0, `(.L_x_250) ;  /* 0x0000006000007945 */ /* 0x000fe20003800000 */
[----:B------:R-:W-:-:S07]  /*af10*/  IMAD.MOV.U32 R15, RZ, RZ, -0x1 ;  /* 0xffffffffff0f7424 */ /* 0x000fce00078e00ff */
[----:B------:R-:W-:Y:S05]  /*af20*/  WARPSYNC.COLLECTIVE R15, `(.L_x_251) ;  /* 0x000000000f0c7348 */ /* 0x000fea0003c00000 */
[----:B------:R-:W-:Y:S02]  /*af30*/  ELECT P6, UR62, PT ;  /* 0x00000000003e782f */ /* 0x000fe400038c0000 */
[----:B------:R-:W-:Y:S01]  /*af40*/  MOV R14, UR62 ;  /* 0x0000003e000e7c02 */ /* 0x000fe20008000f00 */
[----:B------:R-:W-:Y:S10]  /*af50*/  ENDCOLLECTIVE ;  /* 0x000000000000791b */ /* 0x000ff40003800000 */
.L_x_251:
[----:B------:R-:W-:Y:S05]  /*af60*/  BSYNC B0 ;  /* 0x0000000000007941 */ /* 0x000fea0003800000 */
.L_x_250:
[----:B------:R-:W-:Y:S05]  /*af70*/  BRA `(.L_x_252) ;  /* 0xfffffff800f07947 */ /* 0x000fea000383ffff */
.L_x_243:
[----:B0-----:R0:W1:Y:S02]  /*af80*/  SYNCS.PHASECHK.TRANS64.TRYWAIT P0, [R7+URZ], R2 ;  /* 0x00000002070075a7 */ /* 0x001064000800017f */
[----:B-1----:R-:W-:Y:S05]  /*af90*/  @!P0 NANOSLEEP.SYNCS 0x989680 ;  /* 0x009896800000895d */ /* 0x002fea0003900000 */
[----:B------:R-:W1:Y:S02]  /*afa0*/  @!P0 SYNCS.PHASECHK.TRANS64 P0, [R7+URZ], R2 ;  /* 0x00000002070085a7 */ /* 0x000e64000800007f */
[----:B-1----:R-:W-:Y:S05]  /*afb0*/  @!P0 BRA `(.L_x_243) ;  /* 0xfffffffc00f08947 */ /* 0x002fea000383ffff */
[----:B------:R-:W-:Y:S05]  /*afc0*/  BRA `(.L_x_253) ;  /* 0xfffffffc00307947 */ /* 0x000fea000383ffff */
.L_x_244:
[----:B0-----:R0:W1:Y:S02]  /*afd0*/  SYNCS.PHASECHK.TRANS64.TRYWAIT P0, [R9+URZ], R4 ;  /* 0x00000004090075a7 */ /* 0x001064000800017f */
[----:B-1----:R-:W-:Y:S05]  /*afe0*/  @!P0 NANOSLEEP.SYNCS 0x989680 ;  /* 0x009896800000895d */ /* 0x002fea0003900000 */
[----:B------:R-:W1:Y:S02]  /*aff0*/  @!P0 SYNCS.PHASECHK.TRANS64 P0, [R9+URZ], R4 ;  /* 0x00000004090085a7 */ /* 0x000e64000800007f */
[----:B-1----:R-:W-:Y:S05]  /*b000*/  @!P0 BRA `(.L_x_244) ;  /* 0xfffffffc00f08947 */ /* 0x002fea000383ffff */
[----:B------:R-:W-:Y:S05]  /*b010*/  BRA `(.L_x_254) ;  /* 0xfffffffc00387947 */ /* 0x000fea000383ffff */
.L_x_255:
[----:B------:R-:W-:-:S00]  /*b020*/  BRA `(.L_x_255) ;  /* 0xfffffffc00fc7947 */ /* 0x000fc0000383ffff */
[----:B------:R-:W-:-:S00]  /*b030*/  NOP ;  /* 0x0000000000007918 */ /* 0x000fc00000000000 */
        /* <DEDUP_REMOVED lines=12> */
.L_x_256:


//--------------------- .nv.global.init           --------------------------
	.section	.nv.global.init,"aw",@progbits
.nv.global.init:
	.type		$str$22,@object
	.size		$str$22,($str$23 - $str$22)
$str$22:
        /*0000*/ 	.byte	0x6b, 0x5f, 0x74, 0x69, 0x6c, 0x65, 0x5f, 0x63, 0x6f, 0x75, 0x6e, 0x74, 0x20, 0x3e, 0x3d, 0x20
        /*0010*/ 	.byte	0x31, 0x00
	.type		$str$23,@object
	.size		$str$23,(__unnamed_1 - $str$23)
$str$23:
        /*0012*/ 	.byte	0x2f, 0x74, 0x6d, 0x70, 0x2f, 0x63, 0x75, 0x74, 0x6c, 0x61, 0x73, 0x73, 0x5f, 0x73, 0x77, 0x65
        /*0022*/ 	.byte	0x65, 0x70, 0x5f, 0x73, 0x72, 0x63, 0x2f, 0x69, 0x6e, 0x63, 0x6c, 0x75, 0x64, 0x65, 0x2f, 0x63
        /*0032*/ 	.byte	0x75, 0x74, 0x6c, 0x61, 0x73, 0x73, 0x2f, 0x67, 0x65, 0x6d, 0x6d, 0x2f, 0x63, 0x6f, 0x6c, 0x6c
        /*0042*/ 	.byte	0x65, 0x63, 0x74, 0x69, 0x76, 0x65, 0x2f, 0x73, 0x6d, 0x39, 0x30, 0x5f, 0x6d, 0x6d, 0x61, 0x5f
        /*0052*/ 	.byte	0x74, 0x6d, 0x61, 0x5f, 0x67, 0x6d, 0x6d, 0x61, 0x5f, 0x73, 0x73, 0x5f, 0x77, 0x61, 0x72, 0x70
        /*0062*/ 	.byte	0x73, 0x70, 0x65, 0x63, 0x69, 0x61, 0x6c, 0x69, 0x7a, 0x65, 0x64, 0x2e, 0x68, 0x70, 0x70, 0x00
	.type		__unnamed_1,@object
	.size		__unnamed_1,(.L_0 - __unnamed_1)
__unnamed_1:
        /*0072*/ 	.byte	0x76, 0x6f, 0x69, 0x64, 0x20, 0x63, 0x75, 0x74, 0x6c, 0x61, 0x73, 0x73, 0x3a, 0x3a, 0x67, 0x65
        /* <DEDUP_REMOVED lines=180> */
        /*0bc2*/ 	.byte	0x69, 0x74, 0x79, 0x5d, 0x00
.L_0:


//--------------------- .nv.shared._ZN7cutlass13device_kernelINS_4gemm6kernel13GemmUniversalIN4cute5tupleIJiiiiEEENS1_10collective13CollectiveMmaINS1_34MainloopSm90TmaGmmaWarpSpecializedILi3ENS5_IJNS4_1CILi1EEESB_SB_EEENS1_35KernelTmaWarpSpecializedCooperativeEEENS5_IJNSA_ILi192EEENSA_ILi96EEENSA_ILi128EEEEEENS_10bfloat16_tENS5_IJlSB_lEEESJ_SK_NS4_8TiledMMAINS4_8MMA_AtomIJNS4_4SM904GMMA27MMA_64x96x16_F32BF16BF16_SSILNSO_5MajorE0ELSQ_0ELNSO_7ScaleInE1ELSR_1EEEEEENS4_6LayoutINS5_IJNSA_ILi2EEESB_SB_EEENS5_IJSB_NSA_ILi0EEESX_EEEEENS5_IJNS4_10UnderscoreES10_S10_EEEEENS4_13SM90_TMA_LOADENS4_14ComposedLayoutINS4_7SwizzleILi3ELi4ELi3EEENS4_18smem_ptr_flag_bitsILi16EEENSU_INS5_IJNSA_ILi8EEENSA_ILi64EEEEEENS5_IJS1A_SB_EEEEEEEvNS4_8identityES13_S1E_vS1F_EENS_8epilogue10collective6detail29Sm90TmaWarpSpecializedAdapterINS1I_15DefaultEpilogueISJ_SK_SK_NS1H_6thread17LinearCombinationISJ_Li1EffLNS1M_9ScaleType4KindE0ELNS_15FloatRoundStyleE2ESJ_EENS1_15EpilogueDefaultEEEEEvvEEEEvNT_6ParamsE --------------------------
	.section	.nv.shared._ZN7cutlass13device_kernelINS_4gemm6kernel13GemmUniversalIN4cute5tupleIJiiiiEEENS1_10collective13CollectiveMmaINS1_34MainloopSm90TmaGmmaWarpSpecializedILi3ENS5_IJNS4_1CILi1EEESB_SB_EEENS1_35KernelTmaWarpSpecializedCooperativeEEENS5_IJNSA_ILi192EEENSA_ILi96EEENSA_ILi128EEEEEENS_10bfloat16_tENS5_IJlSB_lEEESJ_SK_NS4_8TiledMMAINS4_8MMA_AtomIJNS4_4SM904GMMA27MMA_64x96x16_F32BF16BF16_SSILNSO_5MajorE0ELSQ_0ELNSO_7ScaleInE1ELSR_1EEEEEENS4_6LayoutINS5_IJNSA_ILi2EEESB_SB_EEENS5_IJSB_NSA_ILi0EEESX_EEEEENS5_IJNS4_10UnderscoreES10_S10_EEEEENS4_13SM90_TMA_LOADENS4_14ComposedLayoutINS4_7SwizzleILi3ELi4ELi3EEENS4_18smem_ptr_flag_bitsILi16EEENSU_INS5_IJNSA_ILi8EEENSA_ILi64EEEEEENS5_IJS1A_SB_EEEEEEEvNS4_8identityES13_S1E_vS1F_EENS_8epilogue10collective6detail29Sm90TmaWarpSpecializedAdapterINS1I_15DefaultEpilogueISJ_SK_SK_NS1H_6thread17LinearCombinationISJ_Li1EffLNS1M_9ScaleType4KindE0ELNS_15FloatRoundStyleE2ESJ_EENS1_15EpilogueDefaultEEEEEvvEEEEvNT_6ParamsE,"aw",@nobits
	.sectionflags	@""
	.align	16
	.zero		1024


//--------------------- .nv.shared.reserved.0     --------------------------
	.section	.nv.shared.reserved.0,"aw",@nobits
	.weak		__nv_reservedSMEM_offset_0_alias
	.size		__nv_reservedSMEM_offset_0_alias, 0, 0
	.other		__nv_reservedSMEM_offset_0_alias,@"STO_CUDA_RESERVED_SHARED STV_DEFAULT"
__nv_reservedSMEM_offset_0_alias:
	.zero		0


//--------------------- .nv.global                --------------------------
	.section	.nv.global,"aw",@nobits
.nv.global:
	.type		_ZN39_INTERNAL_cce65cf7_4_k_cu_5c366ae7_41574cute1_E,@object
	.size		_ZN39_INTERNAL_cce65cf7_4_k_cu_5c366ae7_41574cute1_E,(_ZN39_INTERNAL_cce65cf7_4_k_cu_5c366ae7_41574cuda3std3__45__cpo6cbeginE - _ZN39_INTERNAL_cce65cf7_4_k_cu_5c366ae7_41574cute1_E)
_ZN39_INTERNAL_cce65cf7_4_k_cu_5c366ae7_41574cute1_E:
	.zero		1
	.type		_ZN39_INTERNAL_cce65cf7_4_k_cu_5c366ae7_41574cuda3std3__45__cpo6cbeginE,@object
	.size		_ZN39_INTERNAL_cce65cf7_4_k_cu_5c366ae7_41574cuda3std3__45__cpo6cbeginE,(_ZN39_INTERNAL_cce65cf7_4_k_cu_5c366ae7_41574cuda3std3__48in_placeE - _ZN39_INTERNAL_cce65cf7_4_k_cu_5c366ae7_41574cuda3std3__45__cpo6cbeginE)
_ZN39_INTERNAL_cce65cf7_4_k_cu_5c366ae7_41574cuda3std3__45__cpo6cbeginE:
	.zero		1
	.type		_ZN39_INTERNAL_cce65cf7_4_k_cu_5c366ae7_41574cuda3std3__48in_placeE,@object
	.size		_ZN39_INTERNAL_cce65cf7_4_k_cu_5c366ae7_41574cuda3std3__48in_placeE,(_ZN39_INTERNAL_cce65cf7_4_k_cu_5c366ae7_41574cuda3std6ranges3__45__cpo9iter_moveE - _ZN39_INTERNAL_cce65cf7_4_k_cu_5c366ae7_41574cuda3std3__48in_placeE)
_ZN39_INTERNAL_cce65cf7_4_k_cu_5c366ae7_41574cuda3std3__48in_placeE:
	.zero		1
	.type		_ZN39_INTERNAL_cce65cf7_4_k_cu_5c366ae7_41574cuda3std6ranges3__45__cpo9iter_moveE,@object
	.size		_ZN39_INTERNAL_cce65cf7_4_k_cu_5c366ae7_41574cuda3std6ranges3__45__cpo9iter_moveE,(_ZN39_INTERNAL_cce65cf7_4_k_cu_5c366ae7_41574cuda3std3__45__cpo5beginE - _ZN39_INTERNAL_cce65cf7_4_k_cu_5c366ae7_41574cuda3std6ranges3__45__cpo9iter_moveE)
_ZN39_INTERNAL_cce65cf7_4_k_cu_5c366ae7_41574cuda3std6ranges3__45__cpo9iter_moveE:
	.zero		1
	.type		_ZN39_INTERNAL_cce65cf7_4_k_cu_5c366ae7_41574cuda3std3__45__cpo5beginE,@object
	.size		_ZN39_INTERNAL_cce65cf7_4_k_cu_5c366ae7_41574cuda3std3__45__cpo5beginE,(_ZN39_INTERNAL_cce65cf7_4_k_cu_5c366ae7_41574cuda3std3__441_GLOBAL__N__cce65cf7_4_k_cu_5c366ae7_41576ignoreE - _ZN39_INTERNAL_cce65cf7_4_k_cu_5c366ae7_41574cuda3std3__45__cpo5beginE)
_ZN39_INTERNAL_cce65cf7_4_k_cu_5c366ae7_41574cuda3std3__45__cpo5beginE:
	.zero		1
	.type		_ZN39_INTERNAL_cce65cf7_4_k_cu_5c366ae7_41574cuda3std3__441_GLOBAL__N__cce65cf7_4_k_cu_5c366ae7_41576ignoreE,@object
	.size		_ZN39_INTERNAL_cce65cf7_4_k_cu_5c366ae7_41574cuda3std3__441_GLOBAL__N__cce65cf7_4_k_cu_5c366ae7_41576ignoreE,(_ZN39_INTERNAL_cce65cf7_4_k_cu_5c366ae7_41574cute7productE - _ZN39_INTERNAL_cce65cf7_4_k_cu_5c366ae7_41574cuda3std3__441_GLOBAL__N__cce65cf7_4_k_cu_5c366ae7_41576ignoreE)
_ZN39_INTERNAL_cce65cf7_4_k_cu_5c366ae7_41574cuda3std3__441_GLOBAL__N__cce65cf7_4_k_cu_5c366ae7_41576ignoreE:
	.zero		1
	.type		_ZN39_INTERNAL_cce65cf7_4_k_cu_5c366ae7_41574cute7productE,@object
	.size		_ZN39_INTERNAL_cce65cf7_4_k_cu_5c366ae7_41574cute7productE,(_ZN39_INTERNAL_cce65cf7_4_k_cu_5c366ae7_41574cuda3std3__45__cpo3endE - _ZN39_INTERNAL_cce65cf7_4_k_cu_5c366ae7_41574cute7productE)
_ZN39_INTERNAL_cce65cf7_4_k_cu_5c366ae7_41574cute7productE:
	.zero		1
	.type		_ZN39_INTERNAL_cce65cf7_4_k_cu_5c366ae7_41574cuda3std3__45__cpo3endE,@object
	.size		_ZN39_INTERNAL_cce65cf7_4_k_cu_5c366ae7_41574cuda3std3__45__cpo3endE,(_ZN39_INTERNAL_cce65cf7_4_k_cu_5c366ae7_41574cuda3std3__419piecewise_constructE - _ZN39_INTERNAL_cce65cf7_4_k_cu_5c366ae7_41574cuda3std3__45__cpo3endE)
_ZN39_INTERNAL_cce65cf7_4_k_cu_5c366ae7_41574cuda3std3__45__cpo3endE:
	.zero		1
	.type		_ZN39_INTERNAL_cce65cf7_4_k_cu_5c366ae7_41574cuda3std3__419piecewise_constructE,@object
	.size		_ZN39_INTERNAL_cce65cf7_4_k_cu_5c366ae7_41574cuda3std3__419piecewise_constructE,(_ZN39_INTERNAL_cce65cf7_4_k_cu_5c366ae7_41574cuda3std3__45__cpo4cendE - _ZN39_INTERNAL_cce65cf7_4_k_cu_5c366ae7_41574cuda3std3__419piecewise_constructE)
_ZN39_INTERNAL_cce65cf7_4_k_cu_5c366ae7_41574cuda3std3__419piecewise_constructE:
	.zero		1
	.type		_ZN39_INTERNAL_cce65cf7_4_k_cu_5c366ae7_41574cuda3std3__45__cpo4cendE,@object
	.size		_ZN39_INTERNAL_cce65cf7_4_k_cu_5c366ae7_41574cuda3std3__45__cpo4cendE,(_ZN39_INTERNAL_cce65cf7_4_k_cu_5c366ae7_41574cuda3std6ranges3__45__cpo4swapE - _ZN39_INTERNAL_cce65cf7_4_k_cu_5c366ae7_41574cuda3std3__45__cpo4cendE)
_ZN39_INTERNAL_cce65cf7_4_k_cu_5c366ae7_41574cuda3std3__45__cpo4cendE:
	.zero		1
	.type		_ZN39_INTERNAL_cce65cf7_4_k_cu_5c366ae7_41574cuda3std6ranges3__45__cpo4swapE,@object
	.size		_ZN39_INTERNAL_cce65cf7_4_k_cu_5c366ae7_41574cuda3std6ranges3__45__cpo4swapE,(.L_8 - _ZN39_INTERNAL_cce65cf7_4_k_cu_5c366ae7_41574cuda3std6ranges3__45__cpo4swapE)
_ZN39_INTERNAL_cce65cf7_4_k_cu_5c366ae7_41574cuda3std6ranges3__45__cpo4swapE:
	.zero		1
.L_8:


//--------------------- .nv.constant0._ZN7cutlass13device_kernelINS_4gemm6kernel13GemmUniversalIN4cute5tupleIJiiiiEEENS1_10collective13CollectiveMmaINS1_34MainloopSm90TmaGmmaWarpSpecializedILi3ENS5_IJNS4_1CILi1EEESB_SB_EEENS1_35KernelTmaWarpSpecializedCooperativeEEENS5_IJNSA_ILi192EEENSA_ILi96EEENSA_ILi128EEEEEENS_10bfloat16_tENS5_IJlSB_lEEESJ_SK_NS4_8TiledMMAINS4_8MMA_AtomIJNS4_4SM904GMMA27MMA_64x96x16_F32BF16BF16_SSILNSO_5MajorE0ELSQ_0ELNSO_7ScaleInE1ELSR_1EEEEEENS4_6LayoutINS5_IJNSA_ILi2EEESB_SB_EEENS5_IJSB_NSA_ILi0EEESX_EEEEENS5_IJNS4_10UnderscoreES10_S10_EEEEENS4_13SM90_TMA_LOADENS4_14ComposedLayoutINS4_7SwizzleILi3ELi4ELi3EEENS4_18smem_ptr_flag_bitsILi16EEENSU_INS5_IJNSA_ILi8EEENSA_ILi64EEEEEENS5_IJS1A_SB_EEEEEEEvNS4_8identityES13_S1E_vS1F_EENS_8epilogue10collective6detail29Sm90TmaWarpSpecializedAdapterINS1I_15DefaultEpilogueISJ_SK_SK_NS1H_6thread17LinearCombinationISJ_Li1EffLNS1M_9ScaleType4KindE0ELNS_15FloatRoundStyleE2ESJ_EENS1_15EpilogueDefaultEEEEEvvEEEEvNT_6ParamsE --------------------------
	.section	.nv.constant0._ZN7cutlass13device_kernelINS_4gemm6kernel13GemmUniversalIN4cute5tupleIJiiiiEEENS1_10collective13CollectiveMmaINS1_34MainloopSm90TmaGmmaWarpSpecializedILi3ENS5_IJNS4_1CILi1EEESB_SB_EEENS1_35KernelTmaWarpSpecializedCooperativeEEENS5_IJNSA_ILi192EEENSA_ILi96EEENSA_ILi128EEEEEENS_10bfloat16_tENS5_IJlSB_lEEESJ_SK_NS4_8TiledMMAINS4_8MMA_AtomIJNS4_4SM904GMMA27MMA_64x96x16_F32BF16BF16_SSILNSO_5MajorE0ELSQ_0ELNSO_7ScaleInE1ELSR_1EEEEEENS4_6LayoutINS5_IJNSA_ILi2EEESB_SB_EEENS5_IJSB_NSA_ILi0EEESX_EEEEENS5_IJNS4_10UnderscoreES10_S10_EEEEENS4_13SM90_TMA_LOADENS4_14ComposedLayoutINS4_7SwizzleILi3ELi4ELi3EEENS4_18smem_ptr_flag_bitsILi16EEENSU_INS5_IJNSA_ILi8EEENSA_ILi64EEEEEENS5_IJS1A_SB_EEEEEEEvNS4_8identityES13_S1E_vS1F_EENS_8epilogue10collective6detail29Sm90TmaWarpSpecializedAdapterINS1I_15DefaultEpilogueISJ_SK_SK_NS1H_6thread17LinearCombinationISJ_Li1EffLNS1M_9ScaleType4KindE0ELNS_15FloatRoundStyleE2ESJ_EENS1_15EpilogueDefaultEEEEEvvEEEEvNT_6ParamsE,"a",@progbits
	.sectionflags	@""
	.align	4
.nv.constant0._ZN7cutlass13device_kernelINS_4gemm6kernel13GemmUniversalIN4cute5tupleIJiiiiEEENS1_10collective13CollectiveMmaINS1_34MainloopSm90TmaGmmaWarpSpecializedILi3ENS5_IJNS4_1CILi1EEESB_SB_EEENS1_35KernelTmaWarpSpecializedCooperativeEEENS5_IJNSA_ILi192EEENSA_ILi96EEENSA_ILi128EEEEEENS_10bfloat16_tENS5_IJlSB_lEEESJ_SK_NS4_8TiledMMAINS4_8MMA_AtomIJNS4_4SM904GMMA27MMA_64x96x16_F32BF16BF16_SSILNSO_5MajorE0ELSQ_0ELNSO_7ScaleInE1ELSR_1EEEEEENS4_6LayoutINS5_IJNSA_ILi2EEESB_SB_EEENS5_IJSB_NSA_ILi0EEESX_EEEEENS5_IJNS4_10UnderscoreES10_S10_EEEEENS4_13SM90_TMA_LOADENS4_14ComposedLayoutINS4_7SwizzleILi3ELi4ELi3EEENS4_18smem_ptr_flag_bitsILi16EEENSU_INS5_IJNSA_ILi8EEENSA_ILi64EEEEEENS5_IJS1A_SB_EEEEEEEvNS4_8identityES13_S1E_vS1F_EENS_8epilogue10collective6detail29Sm90TmaWarpSpecializedAdapterINS1I_15DefaultEpilogueISJ_SK_SK_NS1H_6thread17LinearCombinationISJ_Li1EffLNS1M_9ScaleType4KindE0ELNS_15FloatRoundStyleE2ESJ_EENS1_15EpilogueDefaultEEEEEvvEEEEvNT_6ParamsE:
	.zero		1664


//--------------------- SYMBOLS --------------------------

	.type		.nv.reservedSmem.offset0,@object
	.size		.nv.reservedSmem.offset0,0x4
	.type		__assertfail,@function
